//
// Generated by NVIDIA NVVM Compiler
//
// Compiler Build ID: CL-36424714
// Cuda compilation tools, release 13.0, V13.0.88
// Based on NVVM 20.0.0
//

.version 9.0
.target sm_100
.address_size 64

	// .globl	cRRTCKernel
.extern .func  (.param .b32 func_retval0) vprintf
(
	.param .b64 vprintf_param_0,
	.param .b64 vprintf_param_1
)
;
.global .align 4 .u32 startTreeCounter;
.global .align 4 .u32 goalTreeCounter;
.global .align 4 .u32 sampledCounter;
.const .align 4 .b8 joint_poses[1920] = {0, 0, 128, 63, 0, 0, 0, 0, 0, 0, 0, 0, 0, 0, 0, 0, 0, 0, 0, 0, 0, 0, 128, 63, 0, 0, 0, 0, 0, 0, 0, 0, 0, 0, 0, 0, 0, 0, 0, 0, 0, 0, 128, 63, 0, 0, 0, 0, 0, 0, 0, 0, 0, 0, 0, 0, 0, 0, 0, 0, 0, 0, 128, 63, 0, 0, 128, 63, 0, 0, 0, 0, 0, 0, 0, 0, 128, 72, 255, 189, 0, 0, 0, 0, 189, 55, 134, 182, 0, 0, 128, 191, 114, 167, 116, 62, 0, 0, 0, 0, 0, 0, 128, 63, 189, 55, 134, 182, 200, 94, 159, 62, 0, 0, 0, 0, 0, 0, 0, 0, 0, 0, 0, 0, 0, 0, 128, 63, 0, 0, 128, 63, 0, 0, 0, 128, 0, 0, 0, 0, 64, 246, 90, 190, 0, 0, 0, 0, 0, 0, 128, 63, 0, 0, 0, 0, 139, 224, 63, 62, 0, 0, 0, 128, 0, 0, 0, 128, 0, 0, 128, 63, 120, 156, 98, 61, 0, 0, 0, 0, 0, 0, 0, 0, 0, 0, 0, 0, 0, 0, 128, 63, 0, 0, 128, 63, 0, 0, 0, 128, 0, 0, 0, 0, 64, 246, 90, 62, 0, 0, 0, 0, 0, 0, 128, 63, 0, 0, 0, 0, 139, 224, 63, 62, 0, 0, 0, 128, 0, 0, 0, 128, 0, 0, 128, 63, 120, 156, 98, 61, 0, 0, 0, 0, 0, 0, 0, 0, 0, 0, 0, 0, 0, 0, 128, 63, 0, 0, 128, 63, 0, 0, 0, 128, 0, 0, 0, 0, 198, 54, 169, 58, 0, 0, 0, 0, 0, 0, 128, 63, 0, 0, 0, 0, 139, 224, 63, 62, 0, 0, 0, 128, 0, 0, 0, 128, 0, 0, 128, 63, 120, 156, 98, 61, 0, 0, 0, 0, 0, 0, 0, 0, 0, 0, 0, 0, 0, 0, 128, 63, 0, 0, 128, 63, 0, 0, 0, 0, 0, 0, 0, 128, 215, 163, 112, 62, 0, 0, 0, 0, 0, 0, 128, 191, 0, 0, 0, 0, 0, 0, 0, 0, 0, 0, 0, 0, 0, 0, 0, 128, 0, 0, 128, 191, 134, 90, 147, 62, 0, 0, 0, 0, 0, 0, 0, 0, 0, 0, 0, 0, 0, 0, 128, 63, 0, 0, 128, 63, 0, 0, 0, 128, 0, 0, 0, 0, 64, 246, 90, 190, 0, 0, 0, 0, 0, 0, 128, 63, 0, 0, 0, 0, 139, 224, 63, 190, 0, 0, 0, 128, 0, 0, 0, 128, 0, 0, 128, 63, 120, 156, 98, 61, 0, 0, 0, 0, 0, 0, 0, 0, 0, 0, 0, 0, 0, 0, 128, 63, 0, 0, 128, 63, 0, 0, 0, 128, 0, 0, 0, 0, 64, 246, 90, 62, 0, 0, 0, 0, 0, 0, 128, 63, 0, 0, 0, 0, 139, 224, 63, 190, 0, 0, 0, 128, 0, 0, 0, 128, 0, 0, 128, 63, 120, 156, 98, 61, 0, 0, 0, 0, 0, 0, 0, 0, 0, 0, 0, 0, 0, 0, 128, 63, 0, 0, 128, 63, 0, 0, 0, 128, 0, 0, 0, 0, 198, 54, 169, 58, 0, 0, 0, 0, 0, 0, 128, 63, 0, 0, 0, 0, 139, 224, 63, 190, 0, 0, 0, 128, 0, 0, 0, 128, 0, 0, 128, 63, 120, 156, 98, 61, 0, 0, 0, 0, 0, 0, 0, 0, 0, 0, 0, 0, 0, 0, 128, 63, 0, 0, 128, 63, 0, 0, 0, 128, 0, 0, 0, 0, 133, 235, 177, 189, 0, 0, 0, 0, 0, 0, 128, 63, 0, 0, 0, 0, 0, 0, 0, 0, 0, 0, 0, 128, 0, 0, 0, 128, 0, 0, 128, 63, 217, 61, 193, 62, 0, 0, 0, 0, 0, 0, 0, 0, 0, 0, 0, 0, 0, 0, 128, 63, 0, 0, 128, 63, 0, 0, 0, 128, 0, 0, 0, 0, 133, 235, 177, 189, 0, 0, 0, 0, 0, 0, 128, 63, 0, 0, 0, 0, 0, 0, 0, 0, 0, 0, 0, 128, 0, 0, 0, 128, 0, 0, 128, 63, 129, 62, 193, 62, 0, 0, 0, 0, 0, 0, 0, 0, 0, 0, 0, 0, 0, 0, 128, 63, 0, 0, 128, 63, 0, 0, 0, 0, 0, 0, 0, 0, 0, 0, 0, 0, 0, 0, 0, 0, 0, 0, 128, 63, 0, 0, 0, 0, 0, 0, 0, 0, 0, 0, 0, 0, 0, 0, 0, 0, 0, 0, 128, 63, 0, 0, 0, 0, 0, 0, 0, 0, 0, 0, 0, 0, 0, 0, 0, 0, 0, 0, 128, 63, 0, 0, 128, 63, 0, 0, 0, 0, 0, 0, 0, 0, 0, 0, 0, 0, 0, 0, 0, 0, 0, 0, 128, 63, 0, 0, 0, 0, 0, 0, 0, 0, 0, 0, 0, 0, 0, 0, 0, 0, 0, 0, 128, 63, 0, 0, 0, 0, 0, 0, 0, 0, 0, 0, 0, 0, 0, 0, 0, 0, 0, 0, 128, 63, 0, 0, 128, 63, 0, 0, 0, 0, 0, 0, 0, 0, 154, 153, 89, 61, 0, 0, 0, 0, 0, 0, 128, 63, 0, 0, 0, 0, 0, 0, 0, 0, 0, 0, 0, 0, 0, 0, 0, 0, 0, 0, 128, 63, 70, 94, 26, 63, 0, 0, 0, 0, 0, 0, 0, 0, 0, 0, 0, 0, 0, 0, 128, 63, 0, 0, 128, 63, 0, 0, 0, 0, 0, 0, 0, 0, 98, 243, 17, 62, 0, 0, 0, 0, 0, 0, 128, 63, 0, 0, 0, 0, 0, 0, 0, 0, 0, 0, 0, 0, 0, 0, 0, 0, 0, 0, 128, 63, 92, 144, 109, 61, 0, 0, 0, 0, 0, 0, 0, 0, 0, 0, 0, 0, 0, 0, 128, 63, 0, 0, 128, 63, 0, 0, 0, 0, 0, 0, 0, 0, 174, 71, 97, 61, 0, 0, 0, 0, 0, 0, 128, 63, 0, 0, 0, 0, 0, 0, 0, 0, 0, 0, 0, 0, 0, 0, 0, 0, 0, 0, 128, 63, 236, 81, 184, 60, 0, 0, 0, 0, 0, 0, 0, 0, 0, 0, 0, 0, 0, 0, 128, 63, 0, 0, 128, 63, 0, 0, 0, 0, 0, 0, 0, 0, 0, 0, 0, 0, 0, 0, 0, 0, 0, 0, 128, 63, 0, 0, 0, 0, 236, 81, 56, 61, 0, 0, 0, 0, 0, 0, 0, 0, 0, 0, 128, 63, 0, 0, 0, 0, 0, 0, 0, 0, 0, 0, 0, 0, 0, 0, 0, 0, 0, 0, 128, 63, 0, 0, 0, 0, 0, 0, 0, 0, 0, 0, 128, 63, 0, 0, 0, 0, 0, 0, 128, 191, 0, 0, 0, 0, 0, 0, 0, 0, 0, 0, 0, 0, 0, 0, 0, 0, 0, 0, 128, 191, 0, 0, 0, 0, 0, 0, 0, 0, 0, 0, 0, 0, 0, 0, 0, 0, 0, 0, 0, 0, 0, 0, 128, 63, 0, 0, 128, 63, 0, 0, 0, 0, 0, 0, 0, 0, 0, 0, 0, 0, 0, 0, 0, 0, 0, 0, 128, 63, 0, 0, 0, 0, 10, 215, 163, 60, 0, 0, 0, 0, 0, 0, 0, 0, 0, 0, 128, 63, 0, 0, 0, 0, 0, 0, 0, 0, 0, 0, 0, 0, 0, 0, 0, 0, 0, 0, 128, 63, 0, 0, 0, 0, 0, 0, 0, 0, 0, 0, 128, 63, 0, 0, 0, 0, 0, 0, 128, 191, 0, 0, 0, 0, 0, 0, 0, 0, 0, 0, 0, 0, 0, 0, 0, 0, 0, 0, 128, 191, 0, 0, 0, 0, 0, 0, 0, 0, 0, 0, 0, 0, 0, 0, 0, 0, 0, 0, 0, 0, 0, 0, 128, 63, 0, 0, 128, 63, 0, 0, 0, 0, 0, 0, 0, 0, 134, 201, 244, 61, 0, 0, 0, 0, 0, 0, 128, 63, 0, 0, 0, 0, 0, 0, 0, 0, 0, 0, 0, 0, 0, 0, 0, 0, 0, 0, 128, 63, 20, 121, 178, 62, 0, 0, 0, 0, 0, 0, 0, 0, 0, 0, 0, 0, 0, 0, 128, 63, 0, 0, 128, 63, 0, 0, 0, 0, 0, 0, 0, 0, 178, 157, 239, 61, 0, 0, 0, 0, 0, 0, 128, 63, 0, 0, 0, 0, 0, 0, 0, 0, 0, 0, 0, 0, 0, 0, 0, 0, 0, 0, 128, 63, 143, 194, 117, 61, 0, 0, 0, 0, 0, 0, 0, 0, 0, 0, 0, 0, 0, 0, 128, 63, 0, 0, 128, 63, 0, 0, 0, 0, 0, 0, 0, 0, 137, 65, 96, 62, 0, 0, 0, 0, 0, 0, 128, 63, 0, 0, 0, 0, 0, 0, 0, 0, 0, 0, 0, 0, 0, 0, 0, 0, 0, 0, 128, 63, 0, 0, 0, 0, 0, 0, 0, 0, 0, 0, 0, 0, 0, 0, 0, 0, 0, 0, 128, 63, 0, 0, 128, 63, 0, 0, 0, 0, 0, 0, 0, 0, 39, 49, 8, 62, 0, 0, 0, 0, 0, 0, 128, 63, 0, 0, 0, 0, 0, 0, 0, 0, 0, 0, 0, 0, 0, 0, 0, 0, 0, 0, 128, 63, 0, 0, 0, 0, 0, 0, 0, 0, 0, 0, 0, 0, 0, 0, 0, 0, 0, 0, 128, 63, 0, 0, 128, 63, 0, 0, 0, 0, 0, 0, 0, 0, 94, 186, 73, 62, 0, 0, 0, 0, 0, 0, 128, 63, 0, 0, 0, 0, 0, 0, 0, 0, 0, 0, 0, 0, 0, 0, 0, 0, 0, 0, 128, 63, 0, 0, 0, 0, 0, 0, 0, 0, 0, 0, 0, 0, 0, 0, 0, 0, 0, 0, 128, 63, 0, 0, 128, 63, 0, 0, 0, 0, 0, 0, 0, 0, 219, 249, 254, 61, 0, 0, 0, 0, 0, 0, 128, 63, 0, 0, 0, 0, 0, 0, 0, 0, 0, 0, 0, 0, 0, 0, 0, 0, 0, 0, 128, 63, 0, 0, 0, 0, 0, 0, 0, 0, 0, 0, 0, 0, 0, 0, 0, 0, 0, 0, 128, 63, 0, 0, 128, 63, 0, 0, 0, 0, 0, 0, 0, 0, 242, 210, 13, 62, 0, 0, 0, 0, 0, 0, 128, 63, 0, 0, 0, 0, 0, 0, 0, 0, 0, 0, 0, 0, 0, 0, 0, 0, 0, 0, 128, 63, 0, 0, 0, 0, 0, 0, 0, 0, 0, 0, 0, 0, 0, 0, 0, 0, 0, 0, 128, 63, 0, 0, 128, 63, 0, 0, 0, 0, 0, 0, 0, 0, 222, 113, 42, 62, 0, 0, 0, 0, 0, 0, 128, 63, 0, 0, 0, 0, 0, 0, 0, 0, 0, 0, 0, 0, 0, 0, 0, 0, 0, 0, 128, 63, 0, 0, 0, 0, 0, 0, 0, 0, 0, 0, 0, 0, 0, 0, 0, 0, 0, 0, 128, 63, 0, 0, 128, 63, 0, 0, 0, 0, 0, 0, 0, 0, 0, 0, 0, 0, 0, 0, 0, 0, 0, 0, 128, 63, 0, 0, 0, 0, 36, 185, 124, 188, 0, 0, 0, 0, 0, 0, 0, 0, 0, 0, 128, 63, 0, 0, 0, 0, 0, 0, 0, 0, 0, 0, 0, 0, 0, 0, 0, 0, 0, 0, 128, 63, 0, 0, 128, 63, 0, 0, 0, 0, 0, 0, 0, 0, 0, 0, 0, 0, 0, 0, 0, 0, 0, 0, 128, 63, 0, 0, 0, 0, 36, 185, 124, 60, 0, 0, 0, 0, 0, 0, 0, 0, 0, 0, 128, 63, 0, 0, 0, 0, 0, 0, 0, 0, 0, 0, 0, 0, 0, 0, 0, 0, 0, 0, 128, 63};
.const .align 4 .b8 joint_axes[360] = {0, 0, 0, 0, 0, 0, 0, 0, 0, 0, 0, 0, 0, 0, 0, 0, 0, 0, 0, 0, 0, 0, 0, 0, 0, 0, 0, 0, 0, 0, 128, 63, 0, 0, 0, 0, 0, 0, 0, 0, 0, 0, 128, 63, 0, 0, 0, 0, 0, 0, 0, 0, 0, 0, 128, 63, 0, 0, 0, 0, 0, 0, 0, 0, 0, 0, 0, 0, 0, 0, 0, 0, 0, 0, 0, 0, 0, 0, 128, 63, 0, 0, 0, 0, 0, 0, 0, 0, 0, 0, 128, 63, 0, 0, 0, 0, 0, 0, 0, 0, 0, 0, 128, 63, 0, 0, 0, 0, 0, 0, 0, 0, 0, 0, 0, 0, 0, 0, 0, 0, 0, 0, 0, 0, 0, 0, 0, 0, 0, 0, 128, 63, 0, 0, 0, 0, 0, 0, 0, 0, 0, 0, 128, 191, 0, 0, 0, 0, 0, 0, 0, 0, 0, 0, 0, 0, 0, 0, 0, 0, 0, 0, 0, 0, 0, 0, 128, 63, 0, 0, 0, 0, 0, 0, 128, 63, 0, 0, 0, 0, 0, 0, 0, 0, 0, 0, 0, 0, 0, 0, 0, 0, 0, 0, 0, 0, 0, 0, 0, 0, 0, 0, 0, 0, 0, 0, 0, 0, 0, 0, 0, 0, 0, 0, 0, 0, 0, 0, 0, 0, 0, 0, 0, 0, 0, 0, 0, 0, 0, 0, 0, 0, 0, 0, 0, 0, 0, 0, 0, 0, 0, 0, 0, 0, 0, 0, 0, 0, 0, 0, 128, 63, 0, 0, 0, 0, 0, 0, 128, 63, 0, 0, 0, 0, 0, 0, 128, 63, 0, 0, 0, 0, 0, 0, 0, 0, 0, 0, 0, 0, 0, 0, 128, 63, 0, 0, 0, 0, 0, 0, 128, 63, 0, 0, 0, 0, 0, 0, 0, 0, 0, 0, 0, 0, 0, 0, 128, 63, 0, 0, 0, 0, 0, 0, 128, 63, 0, 0, 0, 0, 0, 0, 0, 0, 0, 0, 0, 0, 0, 0, 0, 0, 0, 0, 0, 0, 0, 0, 0, 0, 0, 0, 128, 191, 0, 0, 0, 0, 0, 0, 0, 0, 0, 0, 128, 63};
.const .align 4 .b8 self_collision_spheres_pos_in_link[3636] = {96, 229, 208, 189, 127, 106, 188, 188, 156, 196, 224, 62, 96, 229, 208, 189, 49, 8, 44, 61, 111, 18, 3, 62, 23, 217, 206, 189, 111, 18, 131, 187, 225, 122, 148, 62, 92, 143, 194, 189, 53, 94, 186, 189, 152, 110, 18, 62, 240, 167, 198, 189, 119, 190, 159, 61, 176, 114, 232, 62, 57, 180, 200, 189, 80, 141, 151, 189, 0, 0, 0, 63, 92, 143, 194, 189, 123, 20, 174, 61, 47, 221, 164, 62, 92, 143, 194, 189, 123, 20, 174, 189, 66, 96, 165, 62, 131, 192, 202, 189, 49, 8, 44, 61, 221, 36, 6, 63, 166, 155, 196, 189, 49, 8, 172, 61, 141, 151, 110, 62, 18, 131, 192, 189, 18, 131, 192, 61, 135, 22, 217, 61, 131, 192, 202, 189, 37, 6, 129, 189, 59, 223, 79, 62, 111, 18, 131, 61, 166, 155, 196, 59, 213, 120, 105, 62, 201, 118, 190, 189, 174, 71, 97, 189, 96, 229, 208, 61, 127, 106, 188, 189, 92, 143, 194, 189, 94, 186, 201, 62, 10, 215, 163, 189, 88, 57, 180, 61, 94, 186, 9, 63, 80, 141, 23, 61, 166, 155, 68, 59, 20, 174, 7, 63, 123, 20, 174, 189, 123, 20, 174, 189, 176, 114, 8, 63, 197, 32, 176, 189, 23, 217, 206, 189, 205, 204, 204, 61, 205, 204, 204, 189, 37, 6, 129, 61, 129, 149, 195, 62, 201, 118, 190, 189, 201, 118, 190, 61, 158, 239, 39, 62, 170, 241, 210, 189, 150, 67, 139, 60, 248, 83, 227, 61, 57, 180, 200, 189, 244, 253, 84, 188, 248, 83, 3, 63, 188, 116, 19, 60, 188, 116, 19, 61, 184, 30, 133, 61, 84, 227, 165, 189, 135, 22, 217, 189, 78, 98, 144, 62, 188, 116, 19, 60, 150, 67, 11, 61, 246, 40, 220, 62, 158, 239, 39, 61, 143, 194, 117, 60, 233, 38, 17, 63, 152, 110, 18, 62, 111, 18, 131, 58, 111, 18, 131, 62, 188, 116, 19, 60, 66, 96, 101, 189, 51, 51, 179, 62, 49, 8, 172, 189, 244, 253, 212, 61, 219, 249, 254, 62, 188, 116, 19, 60, 111, 18, 3, 61, 102, 102, 166, 62, 23, 217, 206, 189, 111, 18, 3, 187, 211, 77, 98, 62, 150, 67, 139, 189, 143, 194, 245, 61, 147, 24, 196, 62, 111, 18, 3, 60, 154, 153, 153, 189, 45, 178, 221, 62, 41, 92, 15, 61, 111, 18, 3, 189, 49, 8, 12, 63, 111, 18, 3, 60, 115, 104, 145, 61, 231, 251, 41, 62, 10, 215, 35, 60, 88, 57, 52, 189, 135, 22, 217, 61, 111, 18, 3, 60, 84, 227, 165, 61, 133, 235, 145, 62, 41, 92, 143, 189, 252, 169, 241, 189, 23, 217, 78, 62, 111, 18, 3, 60, 53, 94, 186, 61, 174, 71, 97, 61, 188, 116, 19, 60, 227, 165, 27, 61, 143, 194, 245, 61, 111, 18, 3, 60, 49, 8, 172, 189, 92, 143, 130, 62, 111, 18, 3, 60, 14, 45, 178, 61, 238, 124, 191, 62, 111, 18, 3, 60, 127, 106, 188, 189, 51, 51, 51, 62, 111, 18, 3, 60, 53, 94, 186, 189, 115, 104, 145, 61, 2, 43, 7, 61, 119, 190, 31, 61, 203, 161, 5, 63, 236, 81, 184, 189, 166, 155, 196, 189, 229, 208, 2, 63, 76, 55, 9, 62, 88, 57, 180, 60, 207, 247, 83, 62, 23, 217, 206, 189, 244, 253, 212, 188, 31, 133, 171, 62, 174, 71, 97, 61, 88, 57, 52, 188, 72, 225, 122, 62, 41, 92, 15, 61, 111, 18, 3, 189, 193, 202, 1, 63, 188, 116, 19, 60, 227, 165, 155, 189, 8, 172, 156, 62, 143, 194, 245, 189, 135, 22, 89, 189, 127, 106, 188, 61, 111, 18, 131, 59, 66, 96, 229, 188, 156, 196, 32, 62, 188, 116, 19, 60, 57, 180, 72, 189, 213, 120, 105, 61, 154, 153, 153, 189, 66, 96, 229, 61, 41, 92, 143, 62, 188, 116, 19, 60, 10, 215, 35, 189, 154, 153, 217, 62, 166, 155, 68, 59, 174, 71, 225, 61, 133, 235, 81, 62, 236, 81, 184, 189, 240, 167, 198, 61, 209, 34, 219, 62, 111, 18, 3, 60, 201, 118, 190, 189, 2, 43, 199, 62, 119, 190, 159, 189, 174, 71, 225, 61, 14, 45, 178, 61, 248, 83, 227, 61, 143, 194, 245, 188, 133, 235, 81, 62, 96, 229, 208, 61, 150, 67, 139, 60, 125, 63, 21, 63, 166, 155, 68, 59, 174, 71, 225, 61, 248, 83, 3, 63, 244, 253, 84, 60, 92, 143, 194, 61, 135, 22, 217, 62, 111, 18, 3, 59, 178, 157, 239, 189, 254, 212, 248, 62, 57, 180, 72, 189, 223, 79, 13, 190, 104, 145, 109, 61, 188, 116, 19, 60, 174, 71, 97, 61, 201, 118, 190, 62, 70, 182, 243, 61, 88, 57, 180, 60, 111, 18, 131, 62, 240, 167, 198, 189, 6, 129, 149, 189, 131, 192, 138, 62, 31, 133, 235, 189, 184, 30, 5, 190, 2, 43, 135, 61, 174, 71, 97, 189, 39, 49, 8, 190, 135, 22, 217, 62, 111, 18, 3, 59, 139, 108, 231, 189, 14, 45, 178, 62, 111, 18, 3, 59, 252, 169, 241, 61, 68, 139, 236, 62, 135, 22, 89, 189, 66, 96, 101, 60, 96, 229, 16, 63, 166, 155, 68, 59, 248, 83, 227, 189, 213, 120, 105, 62, 143, 194, 117, 189, 111, 18, 3, 62, 176, 114, 104, 62, 205, 204, 204, 189, 27, 47, 221, 60, 236, 81, 248, 62, 49, 8, 44, 61, 174, 71, 97, 189, 207, 247, 19, 63, 131, 192, 202, 61, 88, 57, 180, 188, 125, 63, 21, 63, 252, 169, 113, 61, 223, 79, 141, 61, 143, 194, 245, 60, 135, 22, 89, 61, 154, 153, 153, 189, 143, 194, 245, 60, 227, 165, 27, 61, 104, 145, 237, 61, 104, 145, 237, 60, 143, 194, 245, 188, 14, 45, 178, 189, 184, 30, 133, 61, 37, 6, 129, 61, 10, 215, 163, 59, 111, 18, 3, 61, 188, 116, 147, 188, 111, 18, 3, 60, 184, 30, 133, 61, 166, 155, 196, 188, 115, 104, 145, 61, 2, 43, 135, 61, 150, 67, 11, 61, 31, 133, 235, 189, 66, 96, 229, 60, 150, 67, 139, 188, 57, 180, 72, 189, 2, 43, 135, 61, 158, 239, 39, 61, 227, 165, 27, 189, 111, 18, 3, 61, 166, 155, 68, 188, 248, 83, 227, 189, 76, 55, 137, 61, 41, 92, 15, 61, 80, 141, 23, 61, 182, 243, 253, 60, 244, 253, 84, 188, 31, 133, 235, 61, 111, 18, 131, 61, 57, 180, 72, 189, 197, 32, 48, 61, 182, 243, 125, 61, 57, 180, 72, 189, 119, 190, 31, 189, 182, 243, 125, 61, 111, 18, 131, 59, 127, 106, 188, 189, 166, 155, 196, 60, 111, 18, 3, 59, 49, 8, 172, 61, 205, 204, 204, 60, 166, 155, 68, 61, 143, 194, 245, 189, 45, 178, 157, 61, 10, 215, 163, 61, 109, 231, 251, 189, 182, 243, 253, 60, 143, 194, 117, 60, 96, 229, 80, 61, 115, 104, 145, 61, 10, 215, 35, 60, 10, 215, 35, 60, 27, 47, 221, 60, 184, 30, 133, 189, 158, 239, 167, 61, 252, 169, 113, 61, 223, 79, 141, 189, 66, 96, 229, 59, 104, 145, 109, 61, 227, 165, 155, 61, 109, 231, 251, 61, 119, 190, 31, 61, 49, 8, 172, 60, 131, 192, 202, 61, 188, 116, 147, 61, 158, 239, 39, 189, 205, 204, 204, 189, 49, 8, 172, 60, 6, 129, 21, 62, 0, 0, 0, 62, 119, 190, 159, 61, 248, 83, 227, 61, 182, 243, 253, 189, 10, 215, 163, 61, 205, 204, 204, 189, 143, 194, 117, 60, 49, 8, 172, 60, 45, 178, 157, 189, 41, 92, 143, 61, 49, 8, 172, 60, 86, 14, 45, 62, 0, 0, 0, 190, 84, 227, 165, 61, 154, 153, 153, 189, 2, 43, 135, 189, 88, 57, 180, 60, 14, 45, 178, 189, 166, 155, 196, 188, 88, 57, 180, 60, 49, 8, 172, 60, 111, 18, 3, 187, 188, 116, 147, 61, 195, 245, 40, 62, 182, 243, 253, 189, 150, 67, 11, 61, 127, 106, 188, 188, 135, 22, 217, 61, 49, 8, 172, 60, 66, 96, 229, 60, 252, 169, 113, 189, 6, 129, 149, 61, 0, 0, 0, 0, 197, 32, 48, 189, 205, 204, 204, 60, 10, 215, 163, 61, 182, 243, 253, 61, 227, 165, 155, 61, 115, 104, 145, 61, 10, 215, 35, 189, 66, 96, 229, 60, 221, 36, 6, 62, 182, 243, 253, 189, 166, 155, 196, 60, 156, 196, 32, 62, 182, 243, 253, 61, 127, 106, 188, 60, 27, 47, 221, 61, 182, 243, 253, 61, 182, 243, 253, 60, 150, 67, 11, 189, 88, 57, 52, 60, 127, 106, 188, 60, 10, 215, 163, 187, 135, 22, 89, 61, 205, 204, 204, 60, 41, 92, 143, 189, 35, 219, 121, 189, 104, 145, 109, 61, 66, 96, 101, 61, 244, 253, 84, 61, 154, 153, 153, 61, 143, 194, 117, 61, 66, 96, 229, 188, 154, 153, 153, 61, 111, 18, 3, 188, 143, 194, 245, 189, 49, 8, 172, 60, 41, 92, 15, 189, 184, 30, 133, 189, 166, 155, 196, 60, 154, 153, 153, 61, 182, 243, 253, 189, 201, 118, 190, 61, 227, 165, 27, 61, 37, 6, 1, 62, 166, 155, 196, 61, 166, 155, 68, 189, 227, 165, 155, 61, 88, 57, 180, 60, 188, 116, 19, 60, 158, 239, 167, 189, 41, 92, 143, 61, 111, 18, 131, 61, 231, 251, 169, 61, 80, 141, 151, 61, 188, 116, 147, 61, 252, 169, 113, 189, 80, 141, 151, 61, 104, 145, 109, 189, 80, 141, 23, 61, 127, 106, 188, 60, 174, 71, 97, 61, 88, 57, 180, 60, 80, 141, 151, 61, 115, 104, 17, 62, 0, 0, 0, 190, 227, 165, 155, 61, 96, 229, 80, 189, 188, 116, 147, 188, 166, 155, 196, 60, 66, 96, 229, 188, 104, 145, 237, 188, 111, 18, 131, 186, 27, 47, 221, 188, 135, 22, 89, 61, 111, 18, 131, 59, 244, 253, 212, 60, 166, 155, 68, 60, 10, 215, 35, 188, 66, 96, 229, 188, 119, 190, 159, 189, 111, 18, 3, 59, 205, 204, 204, 60, 119, 190, 159, 189, 66, 96, 101, 188, 244, 253, 212, 60, 2, 43, 135, 61, 66, 96, 101, 188, 27, 47, 221, 188, 166, 155, 68, 60, 111, 18, 131, 59, 205, 204, 204, 60, 27, 47, 221, 188, 244, 253, 84, 188, 205, 204, 204, 188, 10, 215, 163, 61, 111, 18, 131, 188, 49, 8, 172, 60, 45, 178, 157, 189, 2, 43, 7, 61, 49, 8, 172, 60, 166, 155, 196, 187, 104, 145, 237, 60, 10, 215, 163, 60, 18, 131, 64, 61, 111, 18, 3, 61, 244, 253, 212, 188, 193, 202, 161, 61, 244, 253, 84, 60, 205, 204, 204, 60, 193, 202, 161, 61, 166, 155, 68, 187, 166, 155, 196, 188, 188, 116, 147, 60, 188, 116, 147, 188, 88, 57, 180, 188, 184, 30, 133, 189, 127, 106, 188, 188, 88, 57, 180, 188, 150, 67, 11, 189, 166, 155, 196, 60, 10, 215, 163, 60, 197, 32, 48, 189, 150, 67, 139, 60, 227, 165, 155, 188, 166, 155, 196, 188, 143, 194, 245, 188, 119, 190, 31, 61, 162, 69, 182, 61, 119, 190, 31, 61, 244, 253, 212, 60, 41, 92, 15, 61, 10, 215, 35, 188, 49, 8, 172, 188, 119, 190, 31, 61, 27, 47, 221, 60, 205, 204, 204, 188, 158, 239, 167, 189, 49, 8, 172, 60, 127, 106, 188, 188, 57, 180, 72, 61, 127, 106, 188, 188, 127, 106, 188, 60, 57, 180, 72, 189, 49, 8, 172, 188, 88, 57, 180, 188, 166, 155, 68, 59, 166, 155, 196, 60, 49, 8, 172, 60, 143, 194, 245, 188, 188, 116, 19, 61, 111, 18, 131, 60, 154, 153, 153, 61, 119, 190, 31, 61, 150, 67, 139, 188, 197, 32, 176, 189, 2, 43, 7, 189, 227, 165, 155, 60, 182, 243, 253, 60, 188, 116, 19, 61, 49, 8, 172, 60, 10, 215, 163, 61, 244, 253, 212, 188, 227, 165, 155, 60, 2, 43, 7, 61, 143, 194, 245, 188, 10, 215, 163, 60, 88, 57, 52, 188, 66, 96, 229, 188, 10, 215, 35, 61, 182, 243, 125, 189, 10, 215, 35, 61, 227, 165, 155, 188, 76, 55, 137, 189, 182, 243, 253, 60, 111, 18, 3, 187, 166, 155, 68, 188, 41, 92, 15, 61, 188, 116, 19, 62, 182, 243, 253, 188, 244, 253, 84, 61, 84, 227, 165, 61, 182, 243, 253, 188, 143, 194, 117, 61, 217, 206, 247, 61, 150, 67, 11, 189, 53, 94, 186, 61, 31, 133, 235, 61, 2, 43, 7, 189, 143, 194, 245, 60, 0, 0, 0, 62, 0, 0, 0, 128, 0, 0, 0, 0, 147, 24, 4, 62, 66, 96, 229, 188, 166, 155, 68, 59, 166, 155, 196, 60, 244, 253, 212, 188, 10, 215, 163, 187, 170, 241, 210, 61, 27, 47, 221, 188, 111, 18, 3, 187, 190, 159, 26, 62, 27, 47, 221, 188, 88, 57, 52, 188, 127, 106, 188, 60, 111, 18, 131, 58, 111, 18, 3, 187, 78, 98, 16, 62, 182, 243, 253, 188, 166, 155, 196, 60, 178, 157, 239, 61, 0, 0, 0, 0, 0, 0, 0, 0, 111, 18, 131, 186, 111, 18, 3, 61, 111, 18, 131, 188, 188, 116, 19, 61, 111, 18, 3, 61, 10, 215, 163, 59, 49, 8, 172, 188, 2, 43, 7, 61, 143, 194, 117, 60, 109, 231, 251, 61, 188, 116, 19, 188, 111, 18, 131, 186, 14, 45, 178, 61, 127, 106, 188, 60, 111, 18, 131, 186, 111, 18, 131, 60, 182, 243, 253, 60, 10, 215, 163, 60, 10, 215, 163, 60, 150, 67, 139, 188, 111, 18, 3, 187, 227, 165, 155, 61, 49, 8, 44, 189, 111, 18, 3, 59, 252, 169, 241, 61, 174, 71, 97, 189, 66, 96, 229, 187, 111, 18, 3, 187, 88, 57, 180, 60, 111, 18, 3, 59, 174, 71, 225, 61, 174, 71, 97, 189, 49, 8, 172, 60, 244, 253, 84, 61, 182, 243, 253, 188, 10, 215, 163, 187, 174, 71, 225, 189, 188, 116, 147, 60, 90, 100, 59, 62, 225, 122, 20, 62, 244, 253, 212, 188, 184, 30, 5, 62, 14, 45, 178, 189, 123, 20, 174, 189, 195, 245, 40, 62, 111, 18, 131, 61, 76, 55, 9, 62, 76, 55, 9, 62, 23, 217, 206, 61, 35, 219, 249, 189, 2, 43, 7, 62, 184, 30, 133, 189, 27, 47, 221, 61, 82, 184, 30, 62, 80, 141, 23, 62, 154, 153, 153, 61, 217, 206, 247, 61, 45, 178, 157, 189, 184, 30, 5, 62, 31, 133, 107, 62, 150, 67, 139, 189, 41, 92, 15, 190, 252, 169, 113, 62, 14, 45, 50, 190, 182, 243, 125, 189, 111, 18, 131, 62, 236, 81, 56, 190, 205, 204, 76, 189, 57, 180, 200, 61, 41, 92, 15, 189, 184, 30, 5, 190, 4, 86, 14, 62, 10, 215, 35, 190, 150, 67, 139, 61, 66, 96, 229, 61, 233, 38, 49, 190, 84, 227, 165, 61, 240, 167, 134, 62, 10, 215, 163, 188, 129, 149, 67, 62, 207, 247, 147, 62, 150, 67, 11, 62, 31, 133, 235, 61, 227, 165, 27, 62, 96, 229, 80, 62, 158, 239, 39, 61, 53, 94, 58, 62, 238, 124, 63, 62, 236, 81, 184, 189, 53, 94, 58, 62, 143, 194, 117, 188, 18, 131, 64, 190, 25, 4, 150, 62, 104, 145, 237, 60, 205, 204, 76, 61, 221, 36, 6, 62, 162, 69, 54, 190, 37, 6, 1, 190, 207, 247, 147, 62, 123, 20, 46, 62, 14, 45, 178, 189, 205, 204, 204, 61, 80, 141, 23, 189, 66, 96, 229, 187, 150, 67, 139, 62, 66, 96, 101, 61, 164, 112, 61, 190, 16, 88, 57, 62, 82, 184, 30, 190, 35, 219, 249, 189, 53, 94, 186, 61, 10, 215, 35, 190, 41, 92, 15, 62, 10, 215, 163, 61, 154, 153, 25, 190, 37, 6, 1, 62, 57, 180, 136, 62, 170, 241, 82, 190, 244, 253, 212, 60, 96, 229, 144, 62, 213, 120, 233, 61, 244, 253, 84, 62, 135, 22, 89, 62, 100, 59, 223, 61, 86, 14, 45, 62, 205, 204, 204, 61, 84, 227, 37, 62, 111, 18, 3, 187, 111, 18, 3, 62, 49, 8, 172, 188, 49, 8, 172, 61, 170, 241, 146, 62, 193, 202, 161, 61, 158, 239, 39, 190, 66, 96, 229, 61, 170, 241, 210, 189, 143, 194, 245, 189, 68, 139, 108, 62, 135, 22, 217, 189, 205, 204, 76, 190, 10, 215, 163, 61, 242, 210, 77, 190, 88, 57, 52, 61, 158, 239, 167, 61, 12, 2, 43, 62, 51, 51, 51, 190, 246, 40, 92, 62, 63, 53, 94, 62, 66, 96, 101, 60, 250, 126, 170, 62, 186, 73, 12, 62, 10, 215, 35, 188, 213, 120, 169, 62, 236, 81, 56, 62, 14, 45, 50, 62, 213, 120, 169, 62, 174, 71, 97, 61, 88, 57, 52, 189, 184, 30, 5, 62, 213, 120, 233, 61, 231, 251, 169, 189, 250, 126, 170, 62, 193, 202, 161, 61, 213, 120, 105, 190, 213, 120, 169, 62, 150, 67, 139, 61, 117, 147, 24, 190, 213, 120, 169, 62, 131, 192, 202, 61, 53, 94, 186, 61, 213, 120, 169, 62, 162, 69, 54, 62, 170, 241, 210, 189, 250, 126, 170, 62, 10, 215, 35, 61, 223, 79, 141, 189, 213, 120, 169, 62, 143, 194, 117, 62, 197, 32, 176, 61, 213, 120, 169, 62, 229, 208, 34, 62, 80, 141, 151, 61, 213, 120, 169, 62, 166, 155, 196, 61, 53, 94, 58, 62, 250, 126, 170, 62, 252, 169, 113, 62, 96, 229, 208, 189, 213, 120, 169, 62, 70, 182, 243, 61, 233, 38, 49, 190, 213, 120, 169, 62, 104, 145, 109, 62, 49, 8, 44, 189, 213, 120, 169, 62, 10, 215, 163, 189, 55, 137, 65, 62, 201, 118, 190, 61, 254, 212, 120, 62, 10, 215, 163, 188, 100, 59, 95, 62, 244, 253, 84, 60, 96, 229, 80, 62, 98, 16, 88, 62, 49, 8, 44, 62, 231, 251, 41, 190, 250, 126, 170, 62, 205, 204, 204, 61, 158, 239, 39, 61, 250, 126, 170, 62, 166, 155, 68, 59, 174, 71, 97, 62, 41, 92, 143, 61, 205, 204, 76, 62, 150, 67, 11, 62, 246, 40, 92, 62, 98, 16, 88, 62, 115, 104, 17, 62, 250, 126, 170, 62, 184, 30, 5, 62, 139, 108, 103, 62, 12, 2, 171, 62, 139, 108, 231, 189, 10, 215, 163, 188, 201, 118, 62, 62, 23, 217, 206, 61, 227, 165, 27, 189, 213, 120, 169, 62, 147, 24, 4, 62, 178, 157, 239, 61, 250, 126, 170, 62, 205, 204, 204, 189, 111, 18, 131, 61, 16, 88, 57, 62, 39, 49, 8, 62, 133, 235, 81, 190, 100, 59, 95, 62, 244, 253, 84, 188, 76, 55, 9, 190, 80, 141, 151, 62, 37, 6, 129, 61, 170, 241, 210, 61, 213, 120, 169, 62, 139, 108, 103, 190, 166, 155, 196, 188, 227, 165, 155, 62, 188, 116, 19, 61, 0, 0, 0, 128, 111, 18, 131, 186, 0, 0, 0, 128, 111, 18, 3, 59, 0, 0, 0, 128, 2, 43, 135, 61, 111, 18, 3, 60, 111, 18, 131, 58, 111, 18, 131, 186, 150, 67, 139, 60, 111, 18, 3, 59, 111, 18, 3, 187, 188, 116, 19, 188, 188, 116, 19, 188, 111, 18, 3, 187, 188, 116, 147, 60, 188, 116, 147, 60, 111, 18, 3, 187, 188, 116, 147, 60, 188, 116, 147, 188, 111, 18, 3, 187, 88, 57, 52, 188, 127, 106, 188, 60, 166, 155, 68, 187, 2, 43, 7, 189, 10, 215, 163, 59, 223, 79, 141, 61, 88, 57, 52, 60, 111, 18, 131, 58, 201, 118, 190, 61, 166, 155, 196, 188, 111, 18, 3, 59, 135, 22, 89, 61, 205, 204, 204, 188, 111, 18, 3, 59, 57, 180, 200, 61, 66, 96, 229, 60, 0, 0, 0, 0, 57, 180, 72, 61, 244, 253, 212, 60, 111, 18, 131, 58, 57, 180, 200, 61, 111, 18, 131, 59, 111, 18, 3, 59, 61, 10, 215, 61, 150, 67, 11, 189, 111, 18, 131, 187, 227, 165, 27, 61, 88, 57, 52, 188, 66, 96, 101, 188, 10, 215, 35, 188, 188, 116, 19, 60, 111, 18, 131, 187, 143, 194, 117, 60, 188, 116, 19, 60, 10, 215, 163, 59, 10, 215, 163, 59, 188, 116, 19, 60, 166, 155, 196, 187, 10, 215, 163, 188, 188, 116, 19, 60, 166, 155, 68, 59, 111, 18, 131, 186, 188, 116, 19, 60, 166, 155, 196, 59, 227, 165, 155, 60, 188, 116, 19, 60, 10, 215, 163, 187, 88, 57, 180, 188, 111, 18, 3, 60, 66, 96, 229, 187, 166, 155, 196, 60, 188, 116, 19, 60, 111, 18, 131, 59, 10, 215, 35, 188, 188, 116, 19, 188, 111, 18, 131, 187, 143, 194, 117, 60, 188, 116, 19, 188, 10, 215, 163, 59, 10, 215, 163, 59, 188, 116, 19, 188, 166, 155, 196, 187, 10, 215, 163, 188, 188, 116, 19, 188, 166, 155, 68, 59, 111, 18, 131, 186, 188, 116, 19, 188, 166, 155, 196, 59, 227, 165, 155, 60, 188, 116, 19, 188, 10, 215, 163, 187, 88, 57, 180, 188, 188, 116, 19, 188, 66, 96, 229, 187, 166, 155, 196, 60, 111, 18, 3, 188, 111, 18, 131, 59};
.const .align 4 .b8 self_collision_spheres_to_link_map[1212] = {10, 0, 0, 0, 10, 0, 0, 0, 10, 0, 0, 0, 10, 0, 0, 0, 10, 0, 0, 0, 10, 0, 0, 0, 10, 0, 0, 0, 10, 0, 0, 0, 10, 0, 0, 0, 10, 0, 0, 0, 10, 0, 0, 0, 10, 0, 0, 0, 10, 0, 0, 0, 10, 0, 0, 0, 10, 0, 0, 0, 10, 0, 0, 0, 10, 0, 0, 0, 10, 0, 0, 0, 10, 0, 0, 0, 10, 0, 0, 0, 10, 0, 0, 0, 10, 0, 0, 0, 10, 0, 0, 0, 10, 0, 0, 0, 10, 0, 0, 0, 10, 0, 0, 0, 10, 0, 0, 0, 10, 0, 0, 0, 10, 0, 0, 0, 10, 0, 0, 0, 10, 0, 0, 0, 10, 0, 0, 0, 10, 0, 0, 0, 10, 0, 0, 0, 10, 0, 0, 0, 10, 0, 0, 0, 10, 0, 0, 0, 10, 0, 0, 0, 10, 0, 0, 0, 10, 0, 0, 0, 10, 0, 0, 0, 10, 0, 0, 0, 10, 0, 0, 0, 10, 0, 0, 0, 10, 0, 0, 0, 10, 0, 0, 0, 10, 0, 0, 0, 10, 0, 0, 0, 10, 0, 0, 0, 10, 0, 0, 0, 10, 0, 0, 0, 10, 0, 0, 0, 10, 0, 0, 0, 10, 0, 0, 0, 10, 0, 0, 0, 10, 0, 0, 0, 10, 0, 0, 0, 10, 0, 0, 0, 10, 0, 0, 0, 10, 0, 0, 0, 10, 0, 0, 0, 10, 0, 0, 0, 10, 0, 0, 0, 10, 0, 0, 0, 10, 0, 0, 0, 10, 0, 0, 0, 10, 0, 0, 0, 10, 0, 0, 0, 10, 0, 0, 0, 10, 0, 0, 0, 10, 0, 0, 0, 10, 0, 0, 0, 10, 0, 0, 0, 10, 0, 0, 0, 10, 0, 0, 0, 10, 0, 0, 0, 10, 0, 0, 0, 10, 0, 0, 0, 10, 0, 0, 0, 10, 0, 0, 0, 13, 0, 0, 0, 13, 0, 0, 0, 13, 0, 0, 0, 13, 0, 0, 0, 13, 0, 0, 0, 13, 0, 0, 0, 13, 0, 0, 0, 13, 0, 0, 0, 13, 0, 0, 0, 13, 0, 0, 0, 13, 0, 0, 0, 13, 0, 0, 0, 13, 0, 0, 0, 13, 0, 0, 0, 13, 0, 0, 0, 13, 0, 0, 0, 13, 0, 0, 0, 13, 0, 0, 0, 13, 0, 0, 0, 13, 0, 0, 0, 13, 0, 0, 0, 13, 0, 0, 0, 13, 0, 0, 0, 13, 0, 0, 0, 13, 0, 0, 0, 13, 0, 0, 0, 13, 0, 0, 0, 13, 0, 0, 0, 13, 0, 0, 0, 13, 0, 0, 0, 13, 0, 0, 0, 13, 0, 0, 0, 13, 0, 0, 0, 13, 0, 0, 0, 13, 0, 0, 0, 13, 0, 0, 0, 13, 0, 0, 0, 13, 0, 0, 0, 13, 0, 0, 0, 13, 0, 0, 0, 13, 0, 0, 0, 13, 0, 0, 0, 13, 0, 0, 0, 13, 0, 0, 0, 13, 0, 0, 0, 13, 0, 0, 0, 13, 0, 0, 0, 13, 0, 0, 0, 13, 0, 0, 0, 13, 0, 0, 0, 13, 0, 0, 0, 13, 0, 0, 0, 13, 0, 0, 0, 13, 0, 0, 0, 13, 0, 0, 0, 13, 0, 0, 0, 13, 0, 0, 0, 13, 0, 0, 0, 13, 0, 0, 0, 13, 0, 0, 0, 14, 0, 0, 0, 14, 0, 0, 0, 14, 0, 0, 0, 14, 0, 0, 0, 14, 0, 0, 0, 14, 0, 0, 0, 14, 0, 0, 0, 14, 0, 0, 0, 14, 0, 0, 0, 14, 0, 0, 0, 14, 0, 0, 0, 14, 0, 0, 0, 14, 0, 0, 0, 14, 0, 0, 0, 14, 0, 0, 0, 14, 0, 0, 0, 14, 0, 0, 0, 14, 0, 0, 0, 14, 0, 0, 0, 14, 0, 0, 0, 14, 0, 0, 0, 14, 0, 0, 0, 14, 0, 0, 0, 14, 0, 0, 0, 14, 0, 0, 0, 14, 0, 0, 0, 14, 0, 0, 0, 14, 0, 0, 0, 14, 0, 0, 0, 14, 0, 0, 0, 14, 0, 0, 0, 14, 0, 0, 0, 14, 0, 0, 0, 14, 0, 0, 0, 14, 0, 0, 0, 20, 0, 0, 0, 20, 0, 0, 0, 20, 0, 0, 0, 20, 0, 0, 0, 20, 0, 0, 0, 21, 0, 0, 0, 22, 0, 0, 0, 22, 0, 0, 0, 22, 0, 0, 0, 22, 0, 0, 0, 22, 0, 0, 0, 22, 0, 0, 0, 23, 0, 0, 0, 23, 0, 0, 0, 23, 0, 0, 0, 23, 0, 0, 0, 23, 0, 0, 0, 23, 0, 0, 0, 23, 0, 0, 0, 24, 0, 0, 0, 24, 0, 0, 0, 24, 0, 0, 0, 24, 0, 0, 0, 24, 0, 0, 0, 24, 0, 0, 0, 0, 0, 0, 0, 0, 0, 0, 0, 0, 0, 0, 0, 0, 0, 0, 0, 0, 0, 0, 0, 0, 0, 0, 0, 0, 0, 0, 0, 0, 0, 0, 0, 0, 0, 0, 0, 0, 0, 0, 0, 0, 0, 0, 0, 0, 0, 0, 0, 0, 0, 0, 0, 0, 0, 0, 0, 0, 0, 0, 0, 0, 0, 0, 0, 0, 0, 0, 0, 0, 0, 0, 0, 0, 0, 0, 0, 0, 0, 0, 0, 0, 0, 0, 0, 0, 0, 0, 0, 0, 0, 0, 0, 0, 0, 0, 0, 0, 0, 0, 0, 0, 0, 0, 0, 0, 0, 0, 0, 0, 0, 0, 0, 0, 0, 0, 0, 0, 0, 0, 0, 0, 0, 0, 0, 0, 0, 0, 0, 0, 0, 0, 0, 0, 0, 0, 0, 0, 0, 0, 0, 0, 0, 0, 0, 0, 0, 0, 0, 0, 0, 0, 0, 0, 0, 0, 0, 0, 0, 0, 0, 0, 0, 0, 0, 0, 0, 0, 0, 0, 0, 0, 0, 0, 0, 0, 0, 0, 0, 0, 0, 0, 0, 0, 0, 0, 0, 0, 0, 0, 0, 0, 0, 0, 0, 0, 0, 0, 0, 0, 0, 0, 0, 0, 0, 0, 0, 0, 0, 0, 0, 0, 0, 0, 0, 0, 0, 0, 0, 0, 0, 0, 0, 0, 0, 0, 0, 0, 0, 0, 0, 0, 0, 0, 0, 0, 0, 0, 0, 0, 0, 0, 0, 0, 0, 0, 0, 0, 0, 0, 0, 0, 0, 0, 0, 0, 0, 0, 0, 0, 0, 0, 0, 0, 0, 0, 0, 0, 0, 0, 0, 0, 0, 0, 0, 0, 0, 0, 0, 0, 0, 25, 0, 0, 0, 25, 0, 0, 0, 25, 0, 0, 0, 25, 0, 0, 0, 26, 0, 0, 0, 26, 0, 0, 0, 26, 0, 0, 0, 26, 0, 0, 0, 26, 0, 0, 0, 26, 0, 0, 0, 26, 0, 0, 0, 26, 0, 0, 0, 26, 0, 0, 0, 26, 0, 0, 0, 26, 0, 0, 0, 26, 0, 0, 0, 26, 0, 0, 0, 28, 0, 0, 0, 28, 0, 0, 0, 28, 0, 0, 0, 28, 0, 0, 0, 28, 0, 0, 0, 28, 0, 0, 0, 28, 0, 0, 0, 28, 0, 0, 0, 29, 0, 0, 0, 29, 0, 0, 0, 29, 0, 0, 0, 29, 0, 0, 0, 29, 0, 0, 0, 29, 0, 0, 0, 29, 0, 0, 0, 29};
// _ZZ11cRRTCKernelE14tree_to_expand has been demoted
// _ZZ11cRRTCKernelE28tree_to_expand_parent_indexs has been demoted
// _ZZ11cRRTCKernelE22localTargetTreeCounter has been demoted
// _ZZ11cRRTCKernelE19localSampledCounter has been demoted
// _ZZ11cRRTCKernelE21localStartTreeCounter has been demoted
// _ZZ11cRRTCKernelE20localGoalTreeCounter has been demoted
// _ZZ11cRRTCKernelE29partial_distance_cost_from_nn has been demoted
// _ZZ11cRRTCKernelE16partial_nn_index has been demoted
// _ZZ11cRRTCKernelE27local_sampled_configuration has been demoted
// _ZZ11cRRTCKernelE26local_parent_configuration has been demoted
// _ZZ11cRRTCKernelE18local_delta_motion has been demoted
// _ZZ11cRRTCKernelE18local_parent_index has been demoted
// _ZZ11cRRTCKernelE31local_nearest_neighbor_distance has been demoted
// _ZZ11cRRTCKernelE27local_motion_configurations has been demoted
// _ZZ11cRRTCKernelE11motion_step has been demoted
.global .align 1 .b8 $str[27] = {108, 111, 99, 97, 108, 83, 116, 97, 114, 116, 84, 114, 101, 101, 67, 111, 117, 110, 116, 101, 114, 58, 32, 37, 100, 10};
.global .align 1 .b8 $str$1[26] = {108, 111, 99, 97, 108, 71, 111, 97, 108, 84, 114, 101, 101, 67, 111, 117, 110, 116, 101, 114, 58, 32, 37, 100, 10};
.global .align 1 .b8 $str$2[25] = {108, 111, 99, 97, 108, 83, 97, 109, 112, 108, 101, 100, 67, 111, 117, 110, 116, 101, 114, 58, 32, 37, 100, 10};
.global .align 1 .b8 $str$3[24] = {83, 97, 109, 112, 108, 101, 100, 32, 99, 111, 110, 102, 105, 103, 117, 114, 97, 116, 105, 111, 110, 58, 32};
.global .align 1 .b8 $str$4[4] = {37, 102, 32};
.global .align 1 .b8 $str$5[2] = {10};
.global .align 1 .b8 $str$6[70] = {78, 101, 97, 114, 101, 115, 116, 32, 110, 101, 105, 103, 104, 98, 111, 114, 32, 105, 110, 100, 101, 120, 58, 32, 37, 100, 44, 32, 69, 117, 99, 108, 105, 100, 101, 97, 110, 32, 100, 105, 115, 116, 97, 110, 99, 101, 58, 32, 37, 102, 32, 109, 111, 116, 105, 111, 110, 32, 115, 116, 101, 112, 58, 32, 37, 100, 32, 10, 32};

.visible .entry cRRTCKernel(
	.param .u64 .ptr .align 1 cRRTCKernel_param_0,
	.param .u64 .ptr .align 1 cRRTCKernel_param_1,
	.param .u64 .ptr .align 1 cRRTCKernel_param_2,
	.param .u64 .ptr .align 1 cRRTCKernel_param_3,
	.param .u64 .ptr .align 1 cRRTCKernel_param_4
)
{
	.local .align 8 .b8 	__local_depot0[24];
	.reg .b64 	%SP;
	.reg .b64 	%SPL;
	.reg .pred 	%p<21>;
	.reg .b32 	%r<112>;
	.reg .b32 	%f<58>;
	.reg .b64 	%rd<47>;
	.reg .b64 	%fd<12>;
	// demoted variable
	.shared .align 8 .u64 _ZZ11cRRTCKernelE14tree_to_expand;
	// demoted variable
	.shared .align 8 .u64 _ZZ11cRRTCKernelE28tree_to_expand_parent_indexs;
	// demoted variable
	.shared .align 4 .u32 _ZZ11cRRTCKernelE22localTargetTreeCounter;
	// demoted variable
	.shared .align 4 .u32 _ZZ11cRRTCKernelE19localSampledCounter;
	// demoted variable
	.shared .align 4 .u32 _ZZ11cRRTCKernelE21localStartTreeCounter;
	// demoted variable
	.shared .align 4 .u32 _ZZ11cRRTCKernelE20localGoalTreeCounter;
	// demoted variable
	.shared .align 4 .b8 _ZZ11cRRTCKernelE29partial_distance_cost_from_nn[128];
	// demoted variable
	.shared .align 4 .b8 _ZZ11cRRTCKernelE16partial_nn_index[128];
	// demoted variable
	.shared .align 4 .b8 _ZZ11cRRTCKernelE27local_sampled_configuration[28];
	// demoted variable
	.shared .align 4 .b8 _ZZ11cRRTCKernelE26local_parent_configuration[28];
	// demoted variable
	.shared .align 4 .b8 _ZZ11cRRTCKernelE18local_delta_motion[28];
	// demoted variable
	.shared .align 4 .u32 _ZZ11cRRTCKernelE18local_parent_index;
	// demoted variable
	.shared .align 4 .f32 _ZZ11cRRTCKernelE31local_nearest_neighbor_distance;
	// demoted variable
	.shared .align 4 .b8 _ZZ11cRRTCKernelE27local_motion_configurations[896];
	// demoted variable
	.shared .align 4 .u32 _ZZ11cRRTCKernelE11motion_step;
	mov.u64 	%SPL, __local_depot0;
	cvta.local.u64 	%SP, %SPL;
	ld.param.u64 	%rd4, [cRRTCKernel_param_0];
	ld.param.u64 	%rd5, [cRRTCKernel_param_1];
	ld.param.u64 	%rd6, [cRRTCKernel_param_2];
	ld.param.u64 	%rd7, [cRRTCKernel_param_3];
	ld.param.u64 	%rd8, [cRRTCKernel_param_4];
	cvta.to.global.u64 	%rd1, %rd8;
	add.u64 	%rd9, %SP, 0;
	add.u64 	%rd2, %SPL, 0;
	mov.u32 	%r111, %tid.x;
	setp.ne.s32 	%p2, %r111, 0;
	@%p2 bra 	$L__BB0_4;
	atom.global.add.u32 	%r24, [sampledCounter], 1;
	st.shared.u32 	[_ZZ11cRRTCKernelE19localSampledCounter], %r24;
	ld.global.u32 	%r2, [startTreeCounter];
	st.shared.u32 	[_ZZ11cRRTCKernelE21localStartTreeCounter], %r2;
	ld.global.u32 	%r3, [goalTreeCounter];
	st.shared.u32 	[_ZZ11cRRTCKernelE20localGoalTreeCounter], %r3;
	setp.ge.s32 	%p3, %r2, %r3;
	@%p3 bra 	$L__BB0_3;
	st.shared.u64 	[_ZZ11cRRTCKernelE14tree_to_expand], %rd4;
	st.shared.u64 	[_ZZ11cRRTCKernelE28tree_to_expand_parent_indexs], %rd6;
	st.shared.u32 	[_ZZ11cRRTCKernelE22localTargetTreeCounter], %r2;
	bra.uni 	$L__BB0_4;
$L__BB0_3:
	st.shared.u64 	[_ZZ11cRRTCKernelE14tree_to_expand], %rd5;
	st.shared.u64 	[_ZZ11cRRTCKernelE28tree_to_expand_parent_indexs], %rd7;
	st.shared.u32 	[_ZZ11cRRTCKernelE22localTargetTreeCounter], %r3;
$L__BB0_4:
	bar.sync 	0;
	ld.shared.u32 	%r106, [_ZZ11cRRTCKernelE19localSampledCounter];
	setp.gt.s32 	%p4, %r106, 0;
	@%p4 bra 	$L__BB0_26;
	setp.ne.s32 	%p5, %r111, 0;
	shl.b32 	%r25, %r111, 2;
	mov.u32 	%r26, _ZZ11cRRTCKernelE27local_sampled_configuration;
	add.s32 	%r5, %r26, %r25;
	@%p5 bra 	$L__BB0_7;
	ld.shared.u32 	%r27, [_ZZ11cRRTCKernelE21localStartTreeCounter];
	st.local.u32 	[%rd2], %r27;
	mov.u64 	%rd10, $str;
	cvta.global.u64 	%rd11, %rd10;
	{ // callseq 0, 0
	.param .b64 param0;
	st.param.b64 	[param0], %rd11;
	.param .b64 param1;
	st.param.b64 	[param1], %rd9;
	.param .b32 retval0;
	call.uni (retval0), 
	vprintf, 
	(
	param0, 
	param1
	);
	ld.param.b32 	%r28, [retval0];
	} // callseq 0
	ld.shared.u32 	%r30, [_ZZ11cRRTCKernelE20localGoalTreeCounter];
	st.local.u32 	[%rd2], %r30;
	mov.u64 	%rd13, $str$1;
	cvta.global.u64 	%rd14, %rd13;
	{ // callseq 1, 0
	.param .b64 param0;
	st.param.b64 	[param0], %rd14;
	.param .b64 param1;
	st.param.b64 	[param1], %rd9;
	.param .b32 retval0;
	call.uni (retval0), 
	vprintf, 
	(
	param0, 
	param1
	);
	ld.param.b32 	%r31, [retval0];
	} // callseq 1
	ld.shared.u32 	%r33, [_ZZ11cRRTCKernelE19localSampledCounter];
	st.local.u32 	[%rd2], %r33;
	mov.u64 	%rd15, $str$2;
	cvta.global.u64 	%rd16, %rd15;
	{ // callseq 2, 0
	.param .b64 param0;
	st.param.b64 	[param0], %rd16;
	.param .b64 param1;
	st.param.b64 	[param1], %rd9;
	.param .b32 retval0;
	call.uni (retval0), 
	vprintf, 
	(
	param0, 
	param1
	);
	ld.param.b32 	%r34, [retval0];
	} // callseq 2
	mov.u64 	%rd17, $str$3;
	cvta.global.u64 	%rd18, %rd17;
	{ // callseq 3, 0
	.param .b64 param0;
	st.param.b64 	[param0], %rd18;
	.param .b64 param1;
	st.param.b64 	[param1], 0;
	.param .b32 retval0;
	call.uni (retval0), 
	vprintf, 
	(
	param0, 
	param1
	);
	ld.param.b32 	%r36, [retval0];
	} // callseq 3
	ld.shared.u32 	%r38, [_ZZ11cRRTCKernelE19localSampledCounter];
	mul.lo.s32 	%r39, %r38, 7;
	mul.wide.s32 	%rd19, %r39, 4;
	add.s64 	%rd20, %rd1, %rd19;
	ld.global.f32 	%f12, [%rd20];
	cvt.f64.f32 	%fd1, %f12;
	st.local.f64 	[%rd2], %fd1;
	mov.u64 	%rd21, $str$4;
	cvta.global.u64 	%rd22, %rd21;
	{ // callseq 4, 0
	.param .b64 param0;
	st.param.b64 	[param0], %rd22;
	.param .b64 param1;
	st.param.b64 	[param1], %rd9;
	.param .b32 retval0;
	call.uni (retval0), 
	vprintf, 
	(
	param0, 
	param1
	);
	ld.param.b32 	%r40, [retval0];
	} // callseq 4
	ld.shared.u32 	%r42, [_ZZ11cRRTCKernelE19localSampledCounter];
	mul.lo.s32 	%r43, %r42, 7;
	mul.wide.s32 	%rd23, %r43, 4;
	add.s64 	%rd24, %rd1, %rd23;
	ld.global.f32 	%f13, [%rd24+4];
	cvt.f64.f32 	%fd2, %f13;
	st.local.f64 	[%rd2], %fd2;
	{ // callseq 5, 0
	.param .b64 param0;
	st.param.b64 	[param0], %rd22;
	.param .b64 param1;
	st.param.b64 	[param1], %rd9;
	.param .b32 retval0;
	call.uni (retval0), 
	vprintf, 
	(
	param0, 
	param1
	);
	ld.param.b32 	%r44, [retval0];
	} // callseq 5
	ld.shared.u32 	%r46, [_ZZ11cRRTCKernelE19localSampledCounter];
	mul.lo.s32 	%r47, %r46, 7;
	mul.wide.s32 	%rd25, %r47, 4;
	add.s64 	%rd26, %rd1, %rd25;
	ld.global.f32 	%f14, [%rd26+8];
	cvt.f64.f32 	%fd3, %f14;
	st.local.f64 	[%rd2], %fd3;
	{ // callseq 6, 0
	.param .b64 param0;
	st.param.b64 	[param0], %rd22;
	.param .b64 param1;
	st.param.b64 	[param1], %rd9;
	.param .b32 retval0;
	call.uni (retval0), 
	vprintf, 
	(
	param0, 
	param1
	);
	ld.param.b32 	%r48, [retval0];
	} // callseq 6
	ld.shared.u32 	%r50, [_ZZ11cRRTCKernelE19localSampledCounter];
	mul.lo.s32 	%r51, %r50, 7;
	mul.wide.s32 	%rd27, %r51, 4;
	add.s64 	%rd28, %rd1, %rd27;
	ld.global.f32 	%f15, [%rd28+12];
	cvt.f64.f32 	%fd4, %f15;
	st.local.f64 	[%rd2], %fd4;
	{ // callseq 7, 0
	.param .b64 param0;
	st.param.b64 	[param0], %rd22;
	.param .b64 param1;
	st.param.b64 	[param1], %rd9;
	.param .b32 retval0;
	call.uni (retval0), 
	vprintf, 
	(
	param0, 
	param1
	);
	ld.param.b32 	%r52, [retval0];
	} // callseq 7
	ld.shared.u32 	%r54, [_ZZ11cRRTCKernelE19localSampledCounter];
	mul.lo.s32 	%r55, %r54, 7;
	mul.wide.s32 	%rd29, %r55, 4;
	add.s64 	%rd30, %rd1, %rd29;
	ld.global.f32 	%f16, [%rd30+16];
	cvt.f64.f32 	%fd5, %f16;
	st.local.f64 	[%rd2], %fd5;
	{ // callseq 8, 0
	.param .b64 param0;
	st.param.b64 	[param0], %rd22;
	.param .b64 param1;
	st.param.b64 	[param1], %rd9;
	.param .b32 retval0;
	call.uni (retval0), 
	vprintf, 
	(
	param0, 
	param1
	);
	ld.param.b32 	%r56, [retval0];
	} // callseq 8
	ld.shared.u32 	%r58, [_ZZ11cRRTCKernelE19localSampledCounter];
	mul.lo.s32 	%r59, %r58, 7;
	mul.wide.s32 	%rd31, %r59, 4;
	add.s64 	%rd32, %rd1, %rd31;
	ld.global.f32 	%f17, [%rd32+20];
	cvt.f64.f32 	%fd6, %f17;
	st.local.f64 	[%rd2], %fd6;
	{ // callseq 9, 0
	.param .b64 param0;
	st.param.b64 	[param0], %rd22;
	.param .b64 param1;
	st.param.b64 	[param1], %rd9;
	.param .b32 retval0;
	call.uni (retval0), 
	vprintf, 
	(
	param0, 
	param1
	);
	ld.param.b32 	%r60, [retval0];
	} // callseq 9
	ld.shared.u32 	%r62, [_ZZ11cRRTCKernelE19localSampledCounter];
	mul.lo.s32 	%r63, %r62, 7;
	mul.wide.s32 	%rd33, %r63, 4;
	add.s64 	%rd34, %rd1, %rd33;
	ld.global.f32 	%f18, [%rd34+24];
	cvt.f64.f32 	%fd7, %f18;
	st.local.f64 	[%rd2], %fd7;
	{ // callseq 10, 0
	.param .b64 param0;
	st.param.b64 	[param0], %rd22;
	.param .b64 param1;
	st.param.b64 	[param1], %rd9;
	.param .b32 retval0;
	call.uni (retval0), 
	vprintf, 
	(
	param0, 
	param1
	);
	ld.param.b32 	%r64, [retval0];
	} // callseq 10
	mov.u64 	%rd35, $str$5;
	cvta.global.u64 	%rd36, %rd35;
	{ // callseq 11, 0
	.param .b64 param0;
	st.param.b64 	[param0], %rd36;
	.param .b64 param1;
	st.param.b64 	[param1], 0;
	.param .b32 retval0;
	call.uni (retval0), 
	vprintf, 
	(
	param0, 
	param1
	);
	ld.param.b32 	%r66, [retval0];
	} // callseq 11
	ld.shared.u32 	%r106, [_ZZ11cRRTCKernelE19localSampledCounter];
	bra.uni 	$L__BB0_8;
$L__BB0_7:
	setp.gt.u32 	%p7, %r111, 6;
	mov.pred 	%p20, 0;
	@%p7 bra 	$L__BB0_9;
$L__BB0_8:
	mad.lo.s32 	%r68, %r106, 7, %r111;
	mul.wide.s32 	%rd37, %r68, 4;
	add.s64 	%rd38, %rd1, %rd37;
	ld.global.f32 	%f19, [%rd38];
	st.shared.f32 	[%r5], %f19;
	mov.pred 	%p20, -1;
$L__BB0_9:
	bar.sync 	0;
	ld.shared.u32 	%r8, [_ZZ11cRRTCKernelE22localTargetTreeCounter];
	setp.ge.s32 	%p9, %r111, %r8;
	mov.b32 	%r109, -1;
	mov.f32 	%f57, 0f7F7FFFFF;
	@%p9 bra 	$L__BB0_12;
	ld.shared.u64 	%rd3, [_ZZ11cRRTCKernelE14tree_to_expand];
	ld.shared.f32 	%f1, [_ZZ11cRRTCKernelE27local_sampled_configuration];
	ld.shared.f32 	%f2, [_ZZ11cRRTCKernelE27local_sampled_configuration+4];
	ld.shared.f32 	%f3, [_ZZ11cRRTCKernelE27local_sampled_configuration+8];
	ld.shared.f32 	%f4, [_ZZ11cRRTCKernelE27local_sampled_configuration+12];
	ld.shared.f32 	%f5, [_ZZ11cRRTCKernelE27local_sampled_configuration+16];
	ld.shared.f32 	%f6, [_ZZ11cRRTCKernelE27local_sampled_configuration+20];
	ld.shared.f32 	%f7, [_ZZ11cRRTCKernelE27local_sampled_configuration+24];
	mov.f32 	%f57, 0f7F7FFFFF;
	mov.b32 	%r109, -1;
	mov.u32 	%r9, %ntid.x;
	mov.u32 	%r107, %r111;
$L__BB0_11:
	mul.lo.s32 	%r71, %r107, 7;
	mul.wide.s32 	%rd39, %r71, 4;
	add.s64 	%rd40, %rd3, %rd39;
	ld.f32 	%f22, [%rd40];
	sub.f32 	%f23, %f22, %f1;
	fma.rn.f32 	%f24, %f23, %f23, 0f00000000;
	ld.f32 	%f25, [%rd40+4];
	sub.f32 	%f26, %f25, %f2;
	fma.rn.f32 	%f27, %f26, %f26, %f24;
	ld.f32 	%f28, [%rd40+8];
	sub.f32 	%f29, %f28, %f3;
	fma.rn.f32 	%f30, %f29, %f29, %f27;
	ld.f32 	%f31, [%rd40+12];
	sub.f32 	%f32, %f31, %f4;
	fma.rn.f32 	%f33, %f32, %f32, %f30;
	ld.f32 	%f34, [%rd40+16];
	sub.f32 	%f35, %f34, %f5;
	fma.rn.f32 	%f36, %f35, %f35, %f33;
	ld.f32 	%f37, [%rd40+20];
	sub.f32 	%f38, %f37, %f6;
	fma.rn.f32 	%f39, %f38, %f38, %f36;
	ld.f32 	%f40, [%rd40+24];
	sub.f32 	%f41, %f40, %f7;
	fma.rn.f32 	%f42, %f41, %f41, %f39;
	setp.lt.f32 	%p10, %f42, %f57;
	selp.f32 	%f57, %f42, %f57, %p10;
	selp.b32 	%r109, %r107, %r109, %p10;
	add.s32 	%r107, %r107, %r9;
	setp.lt.s32 	%p11, %r107, %r8;
	@%p11 bra 	$L__BB0_11;
$L__BB0_12:
	mov.u32 	%r73, _ZZ11cRRTCKernelE29partial_distance_cost_from_nn;
	add.s32 	%r15, %r73, %r25;
	st.shared.f32 	[%r15], %f57;
	mov.u32 	%r74, _ZZ11cRRTCKernelE16partial_nn_index;
	add.s32 	%r16, %r74, %r25;
	st.shared.u32 	[%r16], %r109;
	bar.sync 	0;
	mov.u32 	%r17, %ntid.x;
	setp.lt.u32 	%p12, %r17, 2;
	@%p12 bra 	$L__BB0_18;
	mov.u32 	%r110, %r17;
$L__BB0_14:
	mov.u32 	%r18, %r110;
	shr.u32 	%r110, %r18, 1;
	setp.ge.u32 	%p13, %r111, %r110;
	@%p13 bra 	$L__BB0_17;
	shl.b32 	%r20, %r110, 2;
	add.s32 	%r75, %r15, %r20;
	ld.shared.f32 	%f11, [%r75];
	ld.shared.f32 	%f43, [%r15];
	setp.geu.f32 	%p14, %f11, %f43;
	@%p14 bra 	$L__BB0_17;
	st.shared.f32 	[%r15], %f11;
	add.s32 	%r76, %r16, %r20;
	ld.shared.u32 	%r77, [%r76];
	st.shared.u32 	[%r16], %r77;
$L__BB0_17:
	bar.sync 	0;
	setp.gt.u32 	%p15, %r18, 3;
	@%p15 bra 	$L__BB0_14;
$L__BB0_18:
	setp.ne.s32 	%p16, %r111, 0;
	@%p16 bra 	$L__BB0_20;
	ld.shared.f32 	%f44, [_ZZ11cRRTCKernelE29partial_distance_cost_from_nn];
	sqrt.rn.f32 	%f45, %f44;
	st.shared.f32 	[_ZZ11cRRTCKernelE31local_nearest_neighbor_distance], %f45;
	ld.shared.u32 	%r78, [_ZZ11cRRTCKernelE16partial_nn_index];
	st.shared.u32 	[_ZZ11cRRTCKernelE18local_parent_index], %r78;
	cvt.f64.f32 	%fd8, %f45;
	div.rn.f64 	%fd9, %fd8, 0d3F947AE147AE147B;
	cvt.rzi.s32.f64 	%r79, %fd9;
	min.s32 	%r80, %r79, 32;
	st.shared.u32 	[_ZZ11cRRTCKernelE11motion_step], %r80;
	st.local.u32 	[%rd2], %r78;
	st.local.f64 	[%rd2+8], %fd8;
	st.local.u32 	[%rd2+16], %r80;
	mov.u64 	%rd41, $str$6;
	cvta.global.u64 	%rd42, %rd41;
	{ // callseq 12, 0
	.param .b64 param0;
	st.param.b64 	[param0], %rd42;
	.param .b64 param1;
	st.param.b64 	[param1], %rd9;
	.param .b32 retval0;
	call.uni (retval0), 
	vprintf, 
	(
	param0, 
	param1
	);
	ld.param.b32 	%r81, [retval0];
	} // callseq 12
$L__BB0_20:
	bar.sync 	0;
	not.pred 	%p17, %p20;
	@%p17 bra 	$L__BB0_22;
	ld.shared.u64 	%rd44, [_ZZ11cRRTCKernelE14tree_to_expand];
	ld.shared.u32 	%r83, [_ZZ11cRRTCKernelE18local_parent_index];
	mad.lo.s32 	%r84, %r83, 7, %r111;
	mul.wide.s32 	%rd45, %r84, 4;
	add.s64 	%rd46, %rd44, %rd45;
	ld.f32 	%f46, [%rd46];
	mov.u32 	%r86, _ZZ11cRRTCKernelE26local_parent_configuration;
	add.s32 	%r87, %r86, %r25;
	st.shared.f32 	[%r87], %f46;
	ld.shared.f32 	%f47, [%r5];
	sub.f32 	%f48, %f47, %f46;
	ld.shared.f32 	%f49, [_ZZ11cRRTCKernelE31local_nearest_neighbor_distance];
	div.rn.f32 	%f50, %f48, %f49;
	cvt.f64.f32 	%fd10, %f50;
	mul.f64 	%fd11, %fd10, 0d3F947AE147AE147B;
	cvt.rn.f32.f64 	%f51, %fd11;
	mov.u32 	%r88, _ZZ11cRRTCKernelE18local_delta_motion;
	add.s32 	%r89, %r88, %r25;
	st.shared.f32 	[%r89], %f51;
$L__BB0_22:
	bar.sync 	0;
	ld.shared.u32 	%r90, [_ZZ11cRRTCKernelE11motion_step];
	mul.lo.s32 	%r21, %r90, 7;
	setp.ge.s32 	%p18, %r111, %r21;
	@%p18 bra 	$L__BB0_25;
	mov.u32 	%r99, _ZZ11cRRTCKernelE26local_parent_configuration;
	mov.u32 	%r101, _ZZ11cRRTCKernelE18local_delta_motion;
	mov.u32 	%r104, _ZZ11cRRTCKernelE27local_motion_configurations;
$L__BB0_24:
	mul.hi.s32 	%r91, %r111, -1840700269;
	add.s32 	%r92, %r91, %r111;
	shr.u32 	%r93, %r92, 31;
	shr.s32 	%r94, %r92, 2;
	add.s32 	%r95, %r94, %r93;
	mul.lo.s32 	%r96, %r95, 7;
	sub.s32 	%r97, %r111, %r96;
	shl.b32 	%r98, %r97, 2;
	add.s32 	%r100, %r99, %r98;
	ld.shared.f32 	%f52, [%r100];
	add.s32 	%r102, %r101, %r98;
	ld.shared.f32 	%f53, [%r102];
	cvt.rn.f32.s32 	%f54, %r95;
	fma.rn.f32 	%f55, %f53, %f54, %f52;
	shl.b32 	%r103, %r111, 2;
	add.s32 	%r105, %r104, %r103;
	st.shared.f32 	[%r105], %f55;
	add.s32 	%r111, %r111, %r17;
	setp.lt.s32 	%p19, %r111, %r21;
	@%p19 bra 	$L__BB0_24;
$L__BB0_25:
	bar.sync 	0;
	bar.sync 	0;
$L__BB0_26:
	ret;

}


// ===== COMPILED SASS (sm_100) =====

	.target	sm_100

	.elftype	@"ET_EXEC"


//--------------------- .note.nv.tkinfo           --------------------------
	.section	.note.nv.tkinfo,"",@"SHT_NOTE"
	.sectionflags	@"SHF_NOTE_NV_TKINFO"
	.tkinfo
        /*0018*/ 	.word	0x00000002
        /*0030*/ 	.string	""
        /*0030*/ 	.string	"ptxas"
        /*0030*/ 	.string	"Cuda compilation tools, release 13.0, V13.0.88"
        /*0030*/ 	.string	"Build cuda_13.0.r13.0/compiler.36424714_0"
        /*0030*/ 	.string	"-arch sm_100 -m 64 "



//--------------------- .note.nv.cuinfo           --------------------------
	.section	.note.nv.cuinfo,"",@"SHT_NOTE"
	.sectionflags	@"SHF_NOTE_NV_CUINFO"
        /*0018*/ 	.short	0x0002
        /*001a*/ 	.short	0x0064
        /*001c*/ 	.short	0x0082
	.zero		2


//--------------------- .nv.info                  --------------------------
	.section	.nv.info,"",@"SHT_CUDA_INFO"
	.align	4


	//----- nvinfo : EIATTR_REGCOUNT
	.align		4
        /*0000*/ 	.byte	0x04, 0x2f
        /*0002*/ 	.short	(.L_15 - .L_14)
	.align		4
.L_14:
        /*0004*/ 	.word	index@(cRRTCKernel)
        /*0008*/ 	.word	0x0000001f


	//----- nvinfo : EIATTR_FRAME_SIZE
	.align		4
.L_15:
        /*000c*/ 	.byte	0x04, 0x11
        /*000e*/ 	.short	(.L_17 - .L_16)
	.align		4
.L_16:
        /*0010*/ 	.word	index@($__internal_2_$__cuda_sm3x_div_rn_noftz_f32_slowpath)
        /*0014*/ 	.word	0x00000018


	//----- nvinfo : EIATTR_FRAME_SIZE
	.align		4
.L_17:
        /*0018*/ 	.byte	0x04, 0x11
        /*001a*/ 	.short	(.L_19 - .L_18)
	.align		4
.L_18:
        /*001c*/ 	.word	index@($__internal_1_$__cuda_sm20_sqrt_rn_f32_slowpath)
        /*0020*/ 	.word	0x00000018


	//----- nvinfo : EIATTR_FRAME_SIZE
	.align		4
.L_19:
        /*0024*/ 	.byte	0x04, 0x11
        /*0026*/ 	.short	(.L_21 - .L_20)
	.align		4
.L_20:
        /*0028*/ 	.word	index@($__internal_0_$__cuda_sm20_div_rn_f64_full)
        /*002c*/ 	.word	0x00000018


	//----- nvinfo : EIATTR_FRAME_SIZE
	.align		4
.L_21:
        /*0030*/ 	.byte	0x04, 0x11
        /*0032*/ 	.short	(.L_23 - .L_22)
	.align		4
.L_22:
        /*0034*/ 	.word	index@(cRRTCKernel)
        /*0038*/ 	.word	0x00000018


	//----- nvinfo : EIATTR_MIN_STACK_SIZE
	.align		4
.L_23:
        /*003c*/ 	.byte	0x04, 0x12
        /*003e*/ 	.short	(.L_25 - .L_24)
	.align		4
.L_24:
        /*0040*/ 	.word	index@(cRRTCKernel)
        /*0044*/ 	.word	0x00000018
.L_25:


//--------------------- .nv.compat                --------------------------
	.section	.nv.compat,"",@"SHT_CUDA_COMPAT_INFO"
	.align	4
        /*0000*/ 	.byte	0x02, 0x09, 0x00, 0x00, 0x02, 0x02, 0x01, 0x00, 0x02, 0x05, 0x05, 0x00, 0x03, 0x07, 0x01, 0x01
        /*0010*/ 	.byte	0x02, 0x03, 0x00, 0x00, 0x02, 0x06, 0x01, 0x00, 0x04, 0x0b, 0x08, 0x00, 0x01, 0x00, 0x00, 0x00
        /*0020*/ 	.byte	0x00, 0x00, 0x00, 0x00


//--------------------- .nv.info.cRRTCKernel      --------------------------
	.section	.nv.info.cRRTCKernel,"",@"SHT_CUDA_INFO"
	.sectionflags	@""
	.align	4


	//----- nvinfo : EIATTR_CUDA_API_VERSION
	.align		4
        /*0000*/ 	.byte	0x04, 0x37
        /*0002*/ 	.short	(.L_27 - .L_26)
.L_26:
        /*0004*/ 	.word	0x00000082


	//----- nvinfo : EIATTR_KPARAM_INFO
	.align		4
.L_27:
        /*0008*/ 	.byte	0x04, 0x17
        /*000a*/ 	.short	(.L_29 - .L_28)
.L_28:
        /*000c*/ 	.word	0x00000000
        /*0010*/ 	.short	0x0004
        /*0012*/ 	.short	0x0020
        /*0014*/ 	.byte	0x00, 0xf5, 0x21, 0x00


	//----- nvinfo : EIATTR_KPARAM_INFO
	.align		4
.L_29:
        /*0018*/ 	.byte	0x04, 0x17
        /*001a*/ 	.short	(.L_31 - .L_30)
.L_30:
        /*001c*/ 	.word	0x00000000
        /*0020*/ 	.short	0x0003
        /*0022*/ 	.short	0x0018
        /*0024*/ 	.byte	0x00, 0xf5, 0x21, 0x00


	//----- nvinfo : EIATTR_KPARAM_INFO
	.align		4
.L_31:
        /*0028*/ 	.byte	0x04, 0x17
        /*002a*/ 	.short	(.L_33 - .L_32)
.L_32:
        /*002c*/ 	.word	0x00000000
        /*0030*/ 	.short	0x0002
        /*0032*/ 	.short	0x0010
        /*0034*/ 	.byte	0x00, 0xf5, 0x21, 0x00


	//----- nvinfo : EIATTR_KPARAM_INFO
	.align		4
.L_33:
        /*0038*/ 	.byte	0x04, 0x17
        /*003a*/ 	.short	(.L_35 - .L_34)
.L_34:
        /*003c*/ 	.word	0x00000000
        /*0040*/ 	.short	0x0001
        /*0042*/ 	.short	0x0008
        /*0044*/ 	.byte	0x00, 0xf5, 0x21, 0x00


	//----- nvinfo : EIATTR_KPARAM_INFO
	.align		4
.L_35:
        /*0048*/ 	.byte	0x04, 0x17
        /*004a*/ 	.short	(.L_37 - .L_36)
.L_36:
        /*004c*/ 	.word	0x00000000
        /*0050*/ 	.short	0x0000
        /*0052*/ 	.short	0x0000
        /*0054*/ 	.byte	0x00, 0xf5, 0x21, 0x00


	//----- nvinfo : EIATTR_SPARSE_MMA_MASK
	.align		4
.L_37:
        /*0058*/ 	.byte	0x03, 0x50
        /*005a*/ 	.short	0x0000


	//----- nvinfo : EIATTR_MAXREG_COUNT
	.align		4
        /*005c*/ 	.byte	0x03, 0x1b
        /*005e*/ 	.short	0x00ff


	//----- nvinfo : EIATTR_NUM_BARRIERS
	.align		4
        /*0060*/ 	.byte	0x02, 0x4c
        /*0062*/ 	.byte	0x01
	.zero		1


	//----- nvinfo : EIATTR_EXTERNS
	.align		4
        /*0064*/ 	.byte	0x04, 0x0f
        /*0066*/ 	.short	(.L_39 - .L_38)


	//   ....[0]....
	.align		4
.L_38:
        /*0068*/ 	.word	index@(vprintf)


	//----- nvinfo : EIATTR_MERCURY_ISA_VERSION
	.align		4
.L_39:
        /*006c*/ 	.byte	0x03, 0x5f
        /*006e*/ 	.short	0x0101


	//----- nvinfo : EIATTR_UNUSED_LOAD_BYTE_OFFSET
	.align		4
        /*0070*/ 	.byte	0x04, 0x44
        /*0072*/ 	.short	(.L_41 - .L_40)


	//   ....[0]....
.L_40:
        /*0074*/ 	.word	0x00001000
        /*0078*/ 	.word	0x00000fff


	//----- nvinfo : EIATTR_VRC_CTA_INIT_COUNT
	.align		4
.L_41:
        /*007c*/ 	.byte	0x02, 0x4a
	.zero		1
	.zero		1


	//----- nvinfo : EIATTR_SYSCALL_OFFSETS
	.align		4
        /*0080*/ 	.byte	0x04, 0x46
        /*0082*/ 	.short	(.L_43 - .L_42)


	//   ....[0]....
.L_42:
        /*0084*/ 	.word	0x00000390


	//   ....[1]....
        /*0088*/ 	.word	0x00000460


	//   ....[2]....
        /*008c*/ 	.word	0x00000530


	//   ....[3]....
        /*0090*/ 	.word	0x000005a0


	//   ....[4]....
        /*0094*/ 	.word	0x000006c0


	//   ....[5]....
        /*0098*/ 	.word	0x000007e0


	//   ....[6]....
        /*009c*/ 	.word	0x00000900


	//   ....[7]....
        /*00a0*/ 	.word	0x00000a20


	//   ....[8]....
        /*00a4*/ 	.word	0x00000b40


	//   ....[9]....
        /*00a8*/ 	.word	0x00000c60


	//   ....[10]....
        /*00ac*/ 	.word	0x00000d80


	//   ....[11]....
        /*00b0*/ 	.word	0x00000df0


	//   ....[12]....
        /*00b4*/ 	.word	0x000017a0


	//----- nvinfo : EIATTR_EXIT_INSTR_OFFSETS
	.align		4
.L_43:
        /*00b8*/ 	.byte	0x04, 0x1c
        /*00ba*/ 	.short	(.L_45 - .L_44)


	//   ....[0]....
.L_44:
        /*00bc*/ 	.word	0x00000290


	//   ....[1]....
        /*00c0*/ 	.word	0x00001ca0


	//----- nvinfo : EIATTR_CRS_STACK_SIZE
	.align		4
.L_45:
        /*00c4*/ 	.byte	0x04, 0x1e
        /*00c6*/ 	.short	(.L_47 - .L_46)
.L_46:
        /*00c8*/ 	.word	0x00000000


	//----- nvinfo : EIATTR_CBANK_PARAM_SIZE
	.align		4
.L_47:
        /*00cc*/ 	.byte	0x03, 0x19
        /*00ce*/ 	.short	0x0028


	//----- nvinfo : EIATTR_PARAM_CBANK
	.align		4
        /*00d0*/ 	.byte	0x04, 0x0a
        /*00d2*/ 	.short	(.L_49 - .L_48)
	.align		4
.L_48:
        /*00d4*/ 	.word	index@(.nv.constant0.cRRTCKernel)
        /*00d8*/ 	.short	0x0380
        /*00da*/ 	.short	0x0028


	//----- nvinfo : EIATTR_SW_WAR
	.align		4
.L_49:
        /*00dc*/ 	.byte	0x04, 0x36
        /*00de*/ 	.short	(.L_51 - .L_50)
.L_50:
        /*00e0*/ 	.word	0x00000008
.L_51:


//--------------------- .nv.callgraph             --------------------------
	.section	.nv.callgraph,"",@"SHT_CUDA_CALLGRAPH"
	.align	4
	.sectionentsize	8
	.align		4
        /*0000*/ 	.word	0x00000000
	.align		4
        /*0004*/ 	.word	0xffffffff
	.align		4
        /*0008*/ 	.word	index@(cRRTCKernel)
	.align		4
        /*000c*/ 	.word	index@(vprintf)
	.align		4
        /*0010*/ 	.word	0x00000000
	.align		4
        /*0014*/ 	.word	0xfffffffe
	.align		4
        /*0018*/ 	.word	0x00000000
	.align		4
        /*001c*/ 	.word	0xfffffffd
	.align		4
        /*0020*/ 	.word	0x00000000
	.align		4
        /*0024*/ 	.word	0xfffffffc


//--------------------- .nv.constant4             --------------------------
	.section	.nv.constant4,"a",@progbits
	.align	8
	.align		8
.nv.constant4:
        /*0000*/ 	.dword	vprintf
	.align		8
        /*0008*/ 	.dword	startTreeCounter
	.align		8
        /*0010*/ 	.dword	goalTreeCounter
	.align		8
        /*0018*/ 	.dword	sampledCounter
	.align		8
        /*0020*/ 	.dword	$str
	.align		8
        /*0028*/ 	.dword	$str$1
	.align		8
        /*0030*/ 	.dword	$str$2
	.align		8
        /*0038*/ 	.dword	$str$3
	.align		8
        /*0040*/ 	.dword	$str$4
	.align		8
        /*0048*/ 	.dword	$str$5
	.align		8
        /*0050*/ 	.dword	$str$6


//--------------------- .nv.constant3             --------------------------
	.section	.nv.constant3,"a",@progbits
	.align	4
.nv.constant3:
	.type		joint_poses,@object
	.size		joint_poses,(joint_axes - joint_poses)
joint_poses:
        /*0000*/ 	.byte	0x00, 0x00, 0x80, 0x3f, 0x00, 0x00, 0x00, 0x00, 0x00, 0x00, 0x00, 0x00, 0x00, 0x00, 0x00, 0x00
        /* <DEDUP_REMOVED lines=119> */
	.type		joint_axes,@object
	.size		joint_axes,(self_collision_spheres_pos_in_link - joint_axes)
joint_axes:
        /* <DEDUP_REMOVED lines=22> */
        /*08e0*/ 	.byte	0x00, 0x00, 0x80, 0x3f, 0x00, 0x00, 0x00, 0x00
	.type		self_collision_spheres_pos_in_link,@object
	.size		self_collision_spheres_pos_in_link,(self_collision_spheres_to_link_map - self_collision_spheres_pos_in_link)
self_collision_spheres_pos_in_link:
        /* <DEDUP_REMOVED lines=227> */
        /*1718*/ 	.byte	0x6f, 0x12, 0x83, 0x3b
	.type		self_collision_spheres_to_link_map,@object
	.size		self_collision_spheres_to_link_map,(.L_6 - self_collision_spheres_to_link_map)
self_collision_spheres_to_link_map:
        /* <DEDUP_REMOVED lines=75> */
        /*1bcc*/ 	.byte	0x1d, 0x00, 0x00, 0x00, 0x1d, 0x00, 0x00, 0x00, 0x1d, 0x00, 0x00, 0x00
.L_6:


//--------------------- .text.cRRTCKernel         --------------------------
	.section	.text.cRRTCKernel,"ax",@progbits
	.align	128
        .global         cRRTCKernel
        .type           cRRTCKernel,@function
        .size           cRRTCKernel,(.L_x_55 - cRRTCKernel)
        .other          cRRTCKernel,@"STO_CUDA_ENTRY STV_DEFAULT"
cRRTCKernel:
.text.cRRTCKernel:
[----:B------:R-:W0:Y:S01]  /*0000*/  LDC R1, c[0x0][0x37c] ;  /* 0x0000df00ff017b82 */ /* 0x000e220000000800 */
[----:B------:R-:W1:Y:S01]  /*0010*/  S2R R19, SR_TID.X ;  /* 0x0000000000137919 */ /* 0x000e620000002100 */
[----:B------:R-:W2:Y:S01]  /*0020*/  LDCU UR4, c[0x0][0x2f8] ;  /* 0x00005f00ff0477ac */ /* 0x000ea20008000800 */
[----:B0-----:R-:W-:Y:S01]  /*0030*/  VIADD R1, R1, 0xffffffe8 ;  /* 0xffffffe801017836 */ /* 0x001fe20000000000 */
[----:B------:R-:W-:Y:S01]  /*0040*/  BSSY.RECONVERGENT B0, `(.L_x_0) ;  /* 0x000001c000007945 */ /* 0x000fe20003800200 */
[----:B------:R-:W0:Y:S01]  /*0050*/  LDCU UR5, c[0x0][0x2fc] ;  /* 0x00005f80ff0577ac */ /* 0x000e220008000800 */
[----:B------:R-:W3:Y:S02]  /*0060*/  LDCU.64 UR36, c[0x0][0x358] ;  /* 0x00006b00ff2477ac */ /* 0x000ee40008000a00 */
[----:B--2---:R-:W-:-:S05]  /*0070*/  IADD3 R16, P1, PT, R1, UR4, RZ ;  /* 0x0000000401107c10 */ /* 0x004fca000ff3e0ff */
[----:B0-----:R-:W-:Y:S01]  /*0080*/  IMAD.X R2, RZ, RZ, UR5, P1 ;  /* 0x00000005ff027e24 */ /* 0x001fe200088e06ff */
[----:B-1----:R-:W-:-:S13]  /*0090*/  ISETP.NE.AND P0, PT, R19, RZ, PT ;  /* 0x000000ff1300720c */ /* 0x002fda0003f05270 */
[----:B---3--:R-:W-:Y:S05]  /*00a0*/  @P0 BRA `(.L_x_1) ;  /* 0x0000000000540947 */ /* 0x008fea0003800000 */
[----:B------:R-:W0:Y:S01]  /*00b0*/  LDC.64 R12, c[0x4][0x18] ;  /* 0x01000600ff0c7b82 */ /* 0x000e220000000a00 */
[----:B------:R-:W-:-:S07]  /*00c0*/  IMAD.MOV.U32 R3, RZ, RZ, 0x1 ;  /* 0x00000001ff037424 */ /* 0x000fce00078e00ff */
[----:B------:R-:W1:Y:S08]  /*00d0*/  LDC.64 R14, c[0x4][0x8] ;  /* 0x01000200ff0e7b82 */ /* 0x000e700000000a00 */
[----:B------:R-:W2:Y:S01]  /*00e0*/  LDC.64 R20, c[0x4][0x10] ;  /* 0x01000400ff147b82 */ /* 0x000ea20000000a00 */
[----:B0-----:R-:W3:Y:S04]  /*00f0*/  ATOMG.E.ADD.STRONG.GPU PT, R12, desc[UR36][R12.64], R3 ;  /* 0x800000030c0c79a8 */ /* 0x001ee800081ef124 */
[----:B-1----:R-:W4:Y:S04]  /*0100*/  LDG.E R22, desc[UR36][R14.64] ;  /* 0x000000240e167981 */ /* 0x002f28000c1e1900 */
[----:B--2---:R-:W4:Y:S01]  /*0110*/  LDG.E R23, desc[UR36][R20.64] ;  /* 0x0000002414177981 */ /* 0x004f22000c1e1900 */
[----:B------:R-:W0:Y:S01]  /*0120*/  S2UR UR5, SR_CgaCtaId ;  /* 0x00000000000579c3 */ /* 0x000e220000008800 */
[----:B------:R-:W-:-:S02]  /*0130*/  UMOV UR4, 0x400 ;  /* 0x0000040000047882 */ /* 0x000fc40000000000 */
[----:B0-----:R-:W-:-:S09]  /*0140*/  ULEA UR4, UR5, UR4, 0x18 ;  /* 0x0000000405047291 */ /* 0x001fd2000f8ec0ff */
[----:B---3--:R0:W-:Y:S01]  /*0150*/  STS [UR4+0x14], R12 ;  /* 0x0000140cff007988 */ /* 0x0081e20008000804 */
[----:B----4-:R-:W-:-:S03]  /*0160*/  ISETP.GE.AND P0, PT, R22, R23, PT ;  /* 0x000000171600720c */ /* 0x010fc60003f06270 */
[----:B------:R0:W-:Y:S10]  /*0170*/  STS.64 [UR4+0x18], R22 ;  /* 0x00001816ff007988 */ /* 0x0001f40008000a04 */
[----:B------:R-:W1:Y:S01]  /*0180*/  @!P0 LDC.64 R4, c[0x0][0x380] ;  /* 0x0000e000ff048b82 */ /* 0x000e620000000a00 */
[----:B------:R0:W-:Y:S04]  /*0190*/  @!P0 STS [UR4+0x10], R22 ;  /* 0x00001016ff008988 */ /* 0x0001e80008000804 */
[----:B------:R0:W-:Y:S03]  /*01a0*/  @P0 STS [UR4+0x10], R23 ;  /* 0x00001017ff000988 */ /* 0x0001e60008000804 */
[----:B------:R-:W1:Y:S08]  /*01b0*/  @!P0 LDC.64 R6, c[0x0][0x390] ;  /* 0x0000e400ff068b82 */ /* 0x000e700000000a00 */
[----:B------:R-:W2:Y:S08]  /*01c0*/  @P0 LDC.64 R8, c[0x0][0x388] ;  /* 0x0000e200ff080b82 */ /* 0x000eb00000000a00 */
[----:B------:R-:W2:Y:S01]  /*01d0*/  @P0 LDC.64 R10, c[0x0][0x398] ;  /* 0x0000e600ff0a0b82 */ /* 0x000ea20000000a00 */
[----:B-1----:R0:W-:Y:S04]  /*01e0*/  @!P0 STS.128 [UR4], R4 ;  /* 0x00000004ff008988 */ /* 0x0021e80008000c04 */
[----:B--2---:R0:W-:Y:S02]  /*01f0*/  @P0 STS.128 [UR4], R8 ;  /* 0x00000008ff000988 */ /* 0x0041e40008000c04 */
.L_x_1:
[----:B------:R-:W-:Y:S05]  /*0200*/  BSYNC.RECONVERGENT B0 ;  /* 0x0000000000007941 */ /* 0x000fea0003800200 */
.L_x_0:
[----:B------:R-:W1:Y:S08]  /*0210*/  S2UR UR5, SR_CgaCtaId ;  /* 0x00000000000579c3 */ /* 0x000e700000008800 */
[----:B------:R-:W-:Y:S06]  /*0220*/  BAR.SYNC.DEFER_BLOCKING 0x0 ;  /* 0x0000000000007b1d */ /* 0x000fec0000010000 */
[----:B------:R-:W-:-:S02]  /*0230*/  UMOV UR4, 0x400 ;  /* 0x0000040000047882 */ /* 0x000fc40000000000 */
[----:B0-----:R-:W-:Y:S01]  /*0240*/  IMAD.U32 R6, RZ, RZ, UR4 ;  /* 0x00000004ff067e24 */ /* 0x001fe2000f8e00ff */
[----:B-1----:R-:W-:-:S04]  /*0250*/  MOV R7, UR5 ;  /* 0x0000000500077c02 */ /* 0x002fc80008000f00 */
[----:B------:R-:W-:-:S05]  /*0260*/  LEA R0, R7, R6, 0x18 ;  /* 0x0000000607007211 */ /* 0x000fca00078ec0ff */
[----:B------:R-:W0:Y:S02]  /*0270*/  LDS R3, [R0+0x14] ;  /* 0x0000140000037984 */ /* 0x000e240000000800 */
[----:B0-----:R-:W-:-:S13]  /*0280*/  ISETP.GT.AND P0, PT, R3, RZ, PT ;  /* 0x000000ff0300720c */ /* 0x001fda0003f04270 */
[----:B------:R-:W-:Y:S05]  /*0290*/  @P0 EXIT ;  /* 0x000000000000094d */ /* 0x000fea0003800000 */
[----:B------:R-:W-:Y:S01]  /*02a0*/  ISETP.NE.AND P0, PT, R19, RZ, PT ;  /* 0x000000ff1300720c */ /* 0x000fe20003f05270 */
[----:B------:R-:W-:-:S05]  /*02b0*/  VIADD R4, R6, 0x120 ;  /* 0x0000012006047836 */ /* 0x000fca0000000000 */
[----:B------:R-:W-:-:S05]  /*02c0*/  LEA R4, R7, R4, 0x18 ;  /* 0x0000000407047211 */ /* 0x000fca00078ec0ff */
[----:B------:R-:W-:Y:S02]  /*02d0*/  IMAD R17, R19, 0x4, R4 ;  /* 0x0000000413117824 */ /* 0x000fe400078e0204 */
[----:B------:R-:W-:Y:S05]  /*02e0*/  @P0 BRA `(.L_x_2) ;  /* 0x0000000800e00947 */ /* 0x000fea0003800000 */
[----:B------:R-:W0:Y:S01]  /*02f0*/  LDS R0, [R0+0x18] ;  /* 0x0000180000007984 */ /* 0x000e220000000800 */
[----:B------:R-:W-:Y:S01]  /*0300*/  MOV R18, 0x0 ;  /* 0x0000000000127802 */ /* 0x000fe20000000f00 */
[----:B------:R-:W1:Y:S01]  /*0310*/  LDCU.64 UR4, c[0x4][0x20] ;  /* 0x01000400ff0477ac */ /* 0x000e620008000a00 */
[----:B------:R-:W-:Y:S01]  /*0320*/  MOV R6, R16 ;  /* 0x0000001000067202 */ /* 0x000fe20000000f00 */
[----:B------:R-:W-:Y:S01]  /*0330*/  IMAD.MOV.U32 R7, RZ, RZ, R2 ;  /* 0x000000ffff077224 */ /* 0x000fe200078e0002 */
[----:B------:R2:W3:Y:S01]  /*0340*/  LDC.64 R8, c[0x4][R18] ;  /* 0x0100000012087b82 */ /* 0x0004e20000000a00 */
[----:B-1----:R-:W-:Y:S02]  /*0350*/  IMAD.U32 R4, RZ, RZ, UR4 ;  /* 0x00000004ff047e24 */ /* 0x002fe4000f8e00ff */
[----:B------:R-:W-:Y:S01]  /*0360*/  IMAD.U32 R5, RZ, RZ, UR5 ;  /* 0x00000005ff057e24 */ /* 0x000fe2000f8e00ff */
[----:B0-----:R2:W-:Y:S06]  /*0370*/  STL [R1], R0 ;  /* 0x0000000001007387 */ /* 0x0015ec0000100800 */
[----:B------:R-:W-:-:S07]  /*0380*/  LEPC R20, `(.L_x_3) ;  /* 0x000000001014794e */ /* 0x000fce0000000000 */
[----:B--23--:R-:W-:Y:S05]  /*0390*/  CALL.ABS.NOINC R8 ;  /* 0x0000000008007343 */ /* 0x00cfea0003c00000 */
.L_x_3:
[----:B------:R-:W0:Y:S01]  /*03a0*/  S2UR UR5, SR_CgaCtaId ;  /* 0x00000000000579c3 */ /* 0x000e220000008800 */
[----:B------:R-:W-:Y:S01]  /*03b0*/  UMOV UR4, 0x400 ;  /* 0x0000040000047882 */ /* 0x000fe20000000000 */
[----:B------:R-:W-:Y:S01]  /*03c0*/  IMAD.MOV.U32 R6, RZ, RZ, R16 ;  /* 0x000000ffff067224 */ /* 0x000fe200078e0010 */
[----:B------:R-:W-:-:S05]  /*03d0*/  MOV R7, R2 ;  /* 0x0000000200077202 */ /* 0x000fca0000000f00 */
[----:B------:R1:W2:Y:S01]  /*03e0*/  LDC.64 R8, c[0x4][R18] ;  /* 0x0100000012087b82 */ /* 0x0002a20000000a00 */
[----:B0-----:R-:W-:-:S09]  /*03f0*/  ULEA UR4, UR5, UR4, 0x18 ;  /* 0x0000000405047291 */ /* 0x001fd2000f8ec0ff */
[----:B------:R-:W0:Y:S02]  /*0400*/  LDS R0, [UR4+0x1c] ;  /* 0x00001c04ff007984 */ /* 0x000e240008000800 */
[----:B------:R-:W3:Y:S02]  /*0410*/  LDCU.64 UR4, c[0x4][0x28] ;  /* 0x01000500ff0477ac */ /* 0x000ee40008000a00 */
[----:B---3--:R-:W-:Y:S02]  /*0420*/  IMAD.U32 R4, RZ, RZ, UR4 ;  /* 0x00000004ff047e24 */ /* 0x008fe4000f8e00ff */
[----:B------:R-:W-:Y:S01]  /*0430*/  IMAD.U32 R5, RZ, RZ, UR5 ;  /* 0x00000005ff057e24 */ /* 0x000fe2000f8e00ff */
[----:B0-2---:R1:W-:Y:S06]  /*0440*/  STL [R1], R0 ;  /* 0x0000000001007387 */ /* 0x0053ec0000100800 */
[----:B------:R-:W-:-:S07]  /*0450*/  LEPC R20, `(.L_x_4) ;  /* 0x000000001014794e */ /* 0x000fce0000000000 */
[----:B-1----:R-:W-:Y:S05]  /*0460*/  CALL.ABS.NOINC R8 ;  /* 0x0000000008007343 */ /* 0x002fea0003c00000 */
.L_x_4:
        /* <DEDUP_REMOVED lines=13> */
.L_x_5:
[----:B------:R0:W1:Y:S01]  /*0540*/  LDC.64 R8, c[0x4][R18] ;  /* 0x0100000012087b82 */ /* 0x0000620000000a00 */
[----:B------:R-:W2:Y:S01]  /*0550*/  LDCU.64 UR4, c[0x4][0x38] ;  /* 0x01000700ff0477ac */ /* 0x000ea20008000a00 */
[----:B------:R-:W-:Y:S01]  /*0560*/  CS2R R6, SRZ ;  /* 0x0000000000067805 */ /* 0x000fe2000001ff00 */
[----:B--2---:R-:W-:Y:S02]  /*0570*/  IMAD.U32 R4, RZ, RZ, UR4 ;  /* 0x00000004ff047e24 */ /* 0x004fe4000f8e00ff */
[----:B0-----:R-:W-:-:S07]  /*0580*/  IMAD.U32 R5, RZ, RZ, UR5 ;  /* 0x00000005ff057e24 */ /* 0x001fce000f8e00ff */
[----:B------:R-:W-:-:S07]  /*0590*/  LEPC R20, `(.L_x_6) ;  /* 0x000000001014794e */ /* 0x000fce0000000000 */
[----:B-1----:R-:W-:Y:S05]  /*05a0*/  CALL.ABS.NOINC R8 ;  /* 0x0000000008007343 */ /* 0x002fea0003c00000 */
.L_x_6:
[----:B------:R-:W0:Y:S01]  /*05b0*/  S2UR UR5, SR_CgaCtaId ;  /* 0x00000000000579c3 */ /* 0x000e220000008800 */
[----:B------:R-:W-:-:S07]  /*05c0*/  UMOV UR4, 0x400 ;  /* 0x0000040000047882 */ /* 0x000fce0000000000 */
[----:B------:R-:W1:Y:S01]  /*05d0*/  LDC.64 R8, c[0x0][0x3a0] ;  /* 0x0000e800ff087b82 */ /* 0x000e620000000a00 */
[----:B0-----:R-:W-:-:S09]  /*05e0*/  ULEA UR4, UR5, UR4, 0x18 ;  /* 0x0000000405047291 */ /* 0x001fd2000f8ec0ff */
[----:B------:R-:W0:Y:S01]  /*05f0*/  LDS R0, [UR4+0x14] ;  /* 0x00001404ff007984 */ /* 0x000e220008000800 */
[----:B------:R2:W3:Y:S01]  /*0600*/  LDC.64 R12, c[0x4][R18] ;  /* 0x01000000120c7b82 */ /* 0x0004e20000000a00 */
[----:B------:R-:W4:Y:S01]  /*0610*/  LDCU.64 UR4, c[0x4][0x40] ;  /* 0x01000800ff0477ac */ /* 0x000f220008000a00 */
[----:B0-----:R-:W-:-:S04]  /*0620*/  IMAD R3, R0, 0x7, RZ ;  /* 0x0000000700037824 */ /* 0x001fc800078e02ff */
[----:B-1----:R-:W-:-:S06]  /*0630*/  IMAD.WIDE R8, R3, 0x4, R8 ;  /* 0x0000000403087825 */ /* 0x002fcc00078e0208 */
[----:B------:R-:W5:Y:S01]  /*0640*/  LDG.E R8, desc[UR36][R8.64] ;  /* 0x0000002408087981 */ /* 0x000f62000c1e1900 */
[----:B----4-:R-:W-:Y:S01]  /*0650*/  IMAD.U32 R4, RZ, RZ, UR4 ;  /* 0x00000004ff047e24 */ /* 0x010fe2000f8e00ff */
[----:B------:R-:W-:Y:S01]  /*0660*/  MOV R5, UR5 ;  /* 0x0000000500057c02 */ /* 0x000fe20008000f00 */
[----:B------:R-:W-:Y:S02]  /*0670*/  IMAD.MOV.U32 R6, RZ, RZ, R16 ;  /* 0x000000ffff067224 */ /* 0x000fe400078e0010 */
[----:B------:R-:W-:Y:S01]  /*0680*/  IMAD.MOV.U32 R7, RZ, RZ, R2 ;  /* 0x000000ffff077224 */ /* 0x000fe200078e0002 */
[----:B-----5:R-:W0:Y:S02]  /*0690*/  F2F.F64.F32 R10, R8 ;  /* 0x00000008000a7310 */ /* 0x020e240000201800 */
[----:B0--3--:R2:W-:Y:S04]  /*06a0*/  STL.64 [R1], R10 ;  /* 0x0000000a01007387 */ /* 0x0095e80000100a00 */
[----:B------:R-:W-:-:S07]  /*06b0*/  LEPC R20, `(.L_x_7) ;  /* 0x000000001014794e */ /* 0x000fce0000000000 */
[----:B--2---:R-:W-:Y:S05]  /*06c0*/  CALL.ABS.NOINC R12 ;  /* 0x000000000c007343 */ /* 0x004fea0003c00000 */
.L_x_7:
        /* <DEDUP_REMOVED lines=18> */
.L_x_8:
        /* <DEDUP_REMOVED lines=18> */
.L_x_9:
        /* <DEDUP_REMOVED lines=18> */
.L_x_10:
        /* <DEDUP_REMOVED lines=18> */
.L_x_11:
        /* <DEDUP_REMOVED lines=18> */
.L_x_12:
        /* <DEDUP_REMOVED lines=18> */
.L_x_13:
[----:B------:R0:W1:Y:S01]  /*0d90*/  LDC.64 R8, c[0x4][R18] ;  /* 0x0100000012087b82 */ /* 0x0000620000000a00 */
[----:B------:R-:W2:Y:S01]  /*0da0*/  LDCU.64 UR4, c[0x4][0x48] ;  /* 0x01000900ff0477ac */ /* 0x000ea20008000a00 */
[----:B------:R-:W-:Y:S01]  /*0db0*/  CS2R R6, SRZ ;  /* 0x0000000000067805 */ /* 0x000fe2000001ff00 */
[----:B--2---:R-:W-:Y:S01]  /*0dc0*/  IMAD.U32 R4, RZ, RZ, UR4 ;  /* 0x00000004ff047e24 */ /* 0x004fe2000f8e00ff */
[----:B0-----:R-:W-:-:S07]  /*0dd0*/  MOV R5, UR5 ;  /* 0x0000000500057c02 */ /* 0x001fce0008000f00 */
[----:B------:R-:W-:-:S07]  /*0de0*/  LEPC R20, `(.L_x_14) ;  /* 0x000000001014794e */ /* 0x000fce0000000000 */
[----:B-1----:R-:W-:Y:S05]  /*0df0*/  CALL.ABS.NOINC R8 ;  /* 0x0000000008007343 */ /* 0x002fea0003c00000 */
.L_x_14:
[----:B------:R-:W0:Y:S01]  /*0e00*/  S2UR UR5, SR_CgaCtaId ;  /* 0x00000000000579c3 */ /* 0x000e220000008800 */
[----:B------:R-:W-:Y:S02]  /*0e10*/  UMOV UR4, 0x400 ;  /* 0x0000040000047882 */ /* 0x000fe40000000000 */
[----:B------:R-:W-:Y:S02]  /*0e20*/  IMAD.U32 R6, RZ, RZ, UR4 ;  /* 0x00000004ff067e24 */ /* 0x000fe4000f8e00ff */
[----:B0-----:R-:W-:-:S05]  /*0e30*/  IMAD.U32 R7, RZ, RZ, UR5 ;  /* 0x00000005ff077e24 */ /* 0x001fca000f8e00ff */
[----:B------:R-:W-:-:S05]  /*0e40*/  LEA R0, R7, R6, 0x18 ;  /* 0x0000000607007211 */ /* 0x000fca00078ec0ff */
[----:B------:R0:W1:Y:S01]  /*0e50*/  LDS R3, [R0+0x14] ;  /* 0x0000140000037984 */ /* 0x0000620000000800 */
[----:B------:R-:W-:Y:S05]  /*0e60*/  BRA `(.L_x_15) ;  /* 0x0000000000107947 */ /* 0x000fea0003800000 */
.L_x_2:
[----:B------:R-:W-:Y:S02]  /*0e70*/  ISETP.GT.U32.AND P0, PT, R19, 0x6, PT ;  /* 0x000000061300780c */ /* 0x000fe40003f04070 */
[----:B------:R-:W-:-:S04]  /*0e80*/  PLOP3.LUT P1, PT, PT, PT, PT, 0x8, 0x80 ;  /* 0x000000000080781c */ /* 0x000fc80003f2e170 */
[----:B------:R-:W-:-:S07]  /*0e90*/  P2R R18, PR, RZ, 0x2 ;  /* 0x00000002ff127803 */ /* 0x000fce0000000000 */
[----:B------:R-:W-:Y:S05]  /*0ea0*/  @P0 BRA `(.L_x_16) ;  /* 0x00000000001c0947 */ /* 0x000fea0003800000 */
.L_x_15:
[----:B------:R-:W2:Y:S01]  /*0eb0*/  LDC.64 R4, c[0x0][0x3a0] ;  /* 0x0000e800ff047b82 */ /* 0x000ea20000000a00 */
[----:B-1----:R-:W-:-:S04]  /*0ec0*/  IMAD R3, R3, 0x7, R19 ;  /* 0x0000000703037824 */ /* 0x002fc800078e0213 */
[----:B--2---:R-:W-:-:S06]  /*0ed0*/  IMAD.WIDE R4, R3, 0x4, R4 ;  /* 0x0000000403047825 */ /* 0x004fcc00078e0204 */
[----:B------:R-:W2:Y:S01]  /*0ee0*/  LDG.E R4, desc[UR36][R4.64] ;  /* 0x0000002404047981 */ /* 0x000ea2000c1e1900 */
[----:B------:R-:W-:-:S04]  /*0ef0*/  PLOP3.LUT P0, PT, PT, PT, PT, 0x80, 0x8 ;  /* 0x000000000008781c */ /* 0x000fc80003f0f070 */
[----:B------:R-:W-:Y:S01]  /*0f00*/  P2R R18, PR, RZ, 0x1 ;  /* 0x00000001ff127803 */ /* 0x000fe20000000000 */
[----:B--2---:R1:W-:Y:S08]  /*0f10*/  STS [R17], R4 ;  /* 0x0000000411007388 */ /* 0x0043f00000000800 */
.L_x_16:
[----:B------:R-:W-:Y:S05]  /*0f20*/  WARPSYNC.ALL ;  /* 0x0000000000007948 */ /* 0x000fea0003800000 */
[----:B------:R-:W-:Y:S01]  /*0f30*/  BAR.SYNC.DEFER_BLOCKING 0x0 ;  /* 0x0000000000007b1d */ /* 0x000fe20000010000 */
[C---:B------:R-:W-:Y:S01]  /*0f40*/  VIADD R3, R6.reuse, 0x20 ;  /* 0x0000002006037836 */ /* 0x040fe20000000000 */
[----:B------:R-:W-:Y:S01]  /*0f50*/  IADD3 R5, PT, PT, R6, 0xa0, RZ ;  /* 0x000000a006057810 */ /* 0x000fe20007ffe0ff */
[----:B------:R-:W-:Y:S01]  /*0f60*/  IMAD.MOV.U32 R24, RZ, RZ, -0x1 ;  /* 0xffffffffff187424 */ /* 0x000fe200078e00ff */
[----:B------:R-:W-:Y:S02]  /*0f70*/  MOV R22, 0x7f7fffff ;  /* 0x7f7fffff00167802 */ /* 0x000fe40000000f00 */
[C---:B-1----:R-:W-:Y:S01]  /*0f80*/  LEA R4, R7.reuse, R3, 0x18 ;  /* 0x0000000307047211 */ /* 0x042fe200078ec0ff */
[----:B------:R-:W-:Y:S01]  /*0f90*/  BSSY.RECONVERGENT B0, `(.L_x_17) ;  /* 0x000002b000007945 */ /* 0x000fe20003800200 */
[----:B------:R-:W-:-:S03]  /*0fa0*/  LEA R6, R7, R5, 0x18 ;  /* 0x0000000507067211 */ /* 0x000fc600078ec0ff */
[C---:B------:R-:W-:Y:S02]  /*0fb0*/  IMAD R3, R19.reuse, 0x4, R4 ;  /* 0x0000000413037824 */ /* 0x040fe400078e0204 */
[C---:B------:R-:W-:Y:S01]  /*0fc0*/  IMAD R21, R19.reuse, 0x4, R6 ;  /* 0x0000000413157824 */ /* 0x040fe200078e0206 */
[----:B------:R-:W1:Y:S02]  /*0fd0*/  LDS R20, [R0+0x10] ;  /* 0x0000100000147984 */ /* 0x000e640000000800 */
[----:B-1----:R-:W-:-:S13]  /*0fe0*/  ISETP.GE.AND P0, PT, R19, R20, PT ;  /* 0x000000141300720c */ /* 0x002fda0003f06270 */
[----:B------:R-:W-:Y:S05]  /*0ff0*/  @P0 BRA `(.L_x_18) ;  /* 0x0000000000900947 */ /* 0x000fea0003800000 */
[----:B------:R1:W2:Y:S01]  /*1000*/  LDS.128 R8, [R0+0x130] ;  /* 0x0001300000087984 */ /* 0x0002a20000000c00 */
[----:B------:R-:W3:Y:S01]  /*1010*/  LDC R26, c[0x0][0x360] ;  /* 0x0000d800ff1a7b82 */ /* 0x000ee20000000800 */
[----:B------:R-:W-:Y:S02]  /*1020*/  IMAD.MOV.U32 R22, RZ, RZ, 0x7f7fffff ;  /* 0x7f7fffffff167424 */ /* 0x000fe400078e00ff */
[----:B------:R1:W4:Y:S01]  /*1030*/  LDS.64 R12, [R0] ;  /* 0x00000000000c7984 */ /* 0x0003220000000a00 */
[----:B------:R-:W-:Y:S02]  /*1040*/  IMAD.MOV.U32 R24, RZ, RZ, -0x1 ;  /* 0xffffffffff187424 */ /* 0x000fe400078e00ff */
[----:B------:R-:W-:Y:S01]  /*1050*/  IMAD.MOV.U32 R23, RZ, RZ, R19 ;  /* 0x000000ffff177224 */ /* 0x000fe200078e0013 */
[----:B------:R1:W0:Y:S06]  /*1060*/  LDS.128 R4, [R0+0x120] ;  /* 0x0001200000047984 */ /* 0x00022c0000000c00 */
.L_x_19:
[----:B------:R-:W-:-:S04]  /*1070*/  IMAD R15, R23, 0x7, RZ ;  /* 0x00000007170f7824 */ /* 0x000fc800078e02ff */
[----:B----4-:R-:W-:-:S05]  /*1080*/  IMAD.WIDE R14, R15, 0x4, R12 ;  /* 0x000000040f0e7825 */ /* 0x010fca00078e020c */
[----:B------:R-:W0:Y:S04]  /*1090*/  LD.E R25, desc[UR36][R14.64] ;  /* 0x000000240e197980 */ /* 0x000e28000c101900 */
[----:B------:R-:W4:Y:S04]  /*10a0*/  LD.E R28, desc[UR36][R14.64+0x4] ;  /* 0x000004240e1c7980 */ /* 0x000f28000c101900 */
[----:B--2---:R-:W2:Y:S01]  /*10b0*/  LD.E R11, desc[UR36][R14.64+0x8] ;  /* 0x000008240e0b7980 */ /* 0x004ea2000c101900 */
[----:B01----:R-:W-:-:S04]  /*10c0*/  FADD R0, -R4, R25 ;  /* 0x0000001904007221 */ /* 0x003fc80000000100 */
[----:B------:R-:W-:Y:S01]  /*10d0*/  FFMA R0, R0, R0, RZ ;  /* 0x0000000000007223 */ /* 0x000fe200000000ff */
[----:B----4-:R-:W-:Y:S01]  /*10e0*/  FADD R25, R28, -R5 ;  /* 0x800000051c197221 */ /* 0x010fe20000000000 */
[----:B--2---:R-:W-:-:S03]  /*10f0*/  FADD R28, R11, -R6 ;  /* 0x800000060b1c7221 */ /* 0x004fc60000000000 */
[----:B------:R-:W-:Y:S01]  /*1100*/  FFMA R25, R25, R25, R0 ;  /* 0x0000001919197223 */ /* 0x000fe20000000000 */
[----:B------:R-:W2:Y:S04]  /*1110*/  LD.E R11, desc[UR36][R14.64+0x10] ;  /* 0x000010240e0b7980 */ /* 0x000ea8000c101900 */
[----:B------:R-:W4:Y:S01]  /*1120*/  LD.E R0, desc[UR36][R14.64+0xc] ;  /* 0x00000c240e007980 */ /* 0x000f22000c101900 */
[----:B------:R-:W-:-:S03]  /*1130*/  FFMA R27, R28, R28, R25 ;  /* 0x0000001c1c1b7223 */ /* 0x000fc60000000019 */
[----:B------:R-:W5:Y:S04]  /*1140*/  LD.E R28, desc[UR36][R14.64+0x14] ;  /* 0x000014240e1c7980 */ /* 0x000f68000c101900 */
[----:B------:R-:W3:Y:S01]  /*1150*/  LD.E R25, desc[UR36][R14.64+0x18] ;  /* 0x000018240e197980 */ /* 0x000ee2000c101900 */
[----:B----4-:R-:W-:-:S04]  /*1160*/  FADD R0, R0, -R7 ;  /* 0x8000000700007221 */ /* 0x010fc80000000000 */
[----:B------:R-:W-:Y:S01]  /*1170*/  FFMA R27, R0, R0, R27 ;  /* 0x00000000001b7223 */ /* 0x000fe2000000001b */
[----:B--2---:R-:W-:Y:S01]  /*1180*/  FADD R0, -R8, R11 ;  /* 0x0000000b08007221 */ /* 0x004fe20000000100 */
[----:B-----5:R-:W-:-:S03]  /*1190*/  FADD R28, R28, -R9 ;  /* 0x800000091c1c7221 */ /* 0x020fc60000000000 */
[----:B------:R-:W-:Y:S01]  /*11a0*/  FFMA R27, R0, R0, R27 ;  /* 0x00000000001b7223 */ /* 0x000fe2000000001b */
[----:B---3--:R-:W-:-:S03]  /*11b0*/  FADD R0, R25, -R10 ;  /* 0x8000000a19007221 */ /* 0x008fc60000000000 */
[----:B------:R-:W-:-:S04]  /*11c0*/  FFMA R27, R28, R28, R27 ;  /* 0x0000001c1c1b7223 */ /* 0x000fc8000000001b */
[----:B------:R-:W-:-:S05]  /*11d0*/  FFMA R27, R0, R0, R27 ;  /* 0x00000000001b7223 */ /* 0x000fca000000001b */
[----:B------:R-:W-:-:S04]  /*11e0*/  FSETP.GEU.AND P0, PT, R27, R22, PT ;  /* 0x000000161b00720b */ /* 0x000fc80003f0e000 */
[----:B------:R-:W-:Y:S02]  /*11f0*/  SEL R24, R23, R24, !P0 ;  /* 0x0000001817187207 */ /* 0x000fe40004000000 */
[----:B------:R-:W-:-:S04]  /*1200*/  IADD3 R23, PT, PT, R26, R23, RZ ;  /* 0x000000171a177210 */ /* 0x000fc80007ffe0ff */
[----:B------:R-:W-:Y:S02]  /*1210*/  ISETP.GE.AND P1, PT, R23, R20, PT ;  /* 0x000000141700720c */ /* 0x000fe40003f26270 */
[----:B------:R-:W-:-:S11]  /*1220*/  FSEL R22, R27, R22, !P0 ;  /* 0x000000161b167208 */ /* 0x000fd60004000000 */
[----:B------:R-:W-:Y:S05]  /*1230*/  @!P1 BRA `(.L_x_19) ;  /* 0xfffffffc008c9947 */ /* 0x000fea000383ffff */
.L_x_18:
[----:B------:R-:W-:Y:S05]  /*1240*/  BSYNC.RECONVERGENT B0 ;  /* 0x0000000000007941 */ /* 0x000fea0003800200 */
.L_x_17:
[----:B------:R-:W1:Y:S01]  /*1250*/  LDCU UR38, c[0x0][0x360] ;  /* 0x00006c00ff2677ac */ /* 0x000e620008000800 */
[----:B------:R2:W-:Y:S04]  /*1260*/  STS [R3], R22 ;  /* 0x0000001603007388 */ /* 0x0005e80000000800 */
[----:B------:R2:W-:Y:S01]  /*1270*/  STS [R21], R24 ;  /* 0x0000001815007388 */ /* 0x0005e20000000800 */
[----:B-1----:R-:W-:Y:S01]  /*1280*/  UISETP.GE.U32.AND UP0, UPT, UR38, 0x2, UPT ;  /* 0x000000022600788c */ /* 0x002fe2000bf06070 */
[----:B------:R-:W-:Y:S08]  /*1290*/  BAR.SYNC.DEFER_BLOCKING 0x0 ;  /* 0x0000000000007b1d */ /* 0x000ff00000010000 */
[----:B--2---:R-:W-:Y:S05]  /*12a0*/  BRA.U !UP0, `(.L_x_20) ;  /* 0x0000000108487547 */ /* 0x004fea000b800000 */
[----:B0-----:R-:W-:-:S07]  /*12b0*/  IMAD.U32 R0, RZ, RZ, UR38 ;  /* 0x00000026ff007e24 */ /* 0x001fce000f8e00ff */
.L_x_23:
[--C-:B------:R-:W-:Y:S01]  /*12c0*/  IMAD.MOV.U32 R7, RZ, RZ, R0.reuse ;  /* 0x000000ffff077224 */ /* 0x100fe200078e0000 */
[----:B------:R-:W-:Y:S01]  /*12d0*/  SHF.R.U32.HI R0, RZ, 0x1, R0 ;  /* 0x00000001ff007819 */ /* 0x000fe20000011600 */
[----:B------:R-:W-:Y:S03]  /*12e0*/  BSSY.RECONVERGENT B0, `(.L_x_21) ;  /* 0x000000b000007945 */ /* 0x000fe60003800200 */
[----:B------:R-:W-:-:S13]  /*12f0*/  ISETP.GE.U32.AND P0, PT, R19, R0, PT ;  /* 0x000000001300720c */ /* 0x000fda0003f06070 */
[----:B0-----:R-:W-:Y:S05]  /*1300*/  @P0 BRA `(.L_x_22) ;  /* 0x0000000000200947 */ /* 0x001fea0003800000 */
[----:B------:R-:W-:Y:S01]  /*1310*/  IMAD R4, R0, 0x4, R3 ;  /* 0x0000000400047824 */ /* 0x000fe200078e0203 */
[----:B------:R-:W-:Y:S05]  /*1320*/  LDS R5, [R3] ;  /* 0x0000000003057984 */ /* 0x000fea0000000800 */
[----:B------:R-:W0:Y:S02]  /*1330*/  LDS R4, [R4] ;  /* 0x0000000004047984 */ /* 0x000e240000000800 */
[----:B0-----:R-:W-:-:S13]  /*1340*/  FSETP.GEU.AND P0, PT, R4, R5, PT ;  /* 0x000000050400720b */ /* 0x001fda0003f0e000 */
[----:B------:R-:W-:Y:S01]  /*1350*/  @!P0 LEA R5, R0, R21, 0x2 ;  /* 0x0000001500058211 */ /* 0x000fe200078e10ff */
[----:B------:R-:W-:Y:S04]  /*1360*/  @!P0 STS [R3], R4 ;  /* 0x0000000403008388 */ /* 0x000fe80000000800 */
[----:B------:R-:W0:Y:S04]  /*1370*/  @!P0 LDS R6, [R5] ;  /* 0x0000000005068984 */ /* 0x000e280000000800 */
[----:B0-----:R0:W-:Y:S02]  /*1380*/  @!P0 STS [R21], R6 ;  /* 0x0000000615008388 */ /* 0x0011e40000000800 */
.L_x_22:
[----:B------:R-:W-:Y:S05]  /*1390*/  BSYNC.RECONVERGENT B0 ;  /* 0x0000000000007941 */ /* 0x000fea0003800200 */
.L_x_21:
[----:B------:R-:W-:Y:S01]  /*13a0*/  BAR.SYNC.DEFER_BLOCKING 0x0 ;  /* 0x0000000000007b1d */ /* 0x000fe20000010000 */
[----:B------:R-:W-:-:S13]  /*13b0*/  ISETP.GT.U32.AND P0, PT, R7, 0x3, PT ;  /* 0x000000030700780c */ /* 0x000fda0003f04070 */
[----:B------:R-:W-:Y:S05]  /*13c0*/  @P0 BRA `(.L_x_23) ;  /* 0xfffffffc00bc0947 */ /* 0x000fea000383ffff */
.L_x_20:
[----:B------:R-:W-:-:S13]  /*13d0*/  ISETP.NE.AND P0, PT, R19, RZ, PT ;  /* 0x000000ff1300720c */ /* 0x000fda0003f05270 */
[----:B------:R-:W-:Y:S05]  /*13e0*/  @P0 BRA `(.L_x_24) ;  /* 0x0000000000f00947 */ /* 0x000fea0003800000 */
[----:B------:R-:W1:Y:S01]  /*13f0*/  S2UR UR5, SR_CgaCtaId ;  /* 0x00000000000579c3 */ /* 0x000e620000008800 */
[----:B------:R-:W-:Y:S02]  /*1400*/  UMOV UR4, 0x400 ;  /* 0x0000040000047882 */ /* 0x000fe40000000000 */
[----:B-1----:R-:W-:-:S09]  /*1410*/  ULEA UR4, UR5, UR4, 0x18 ;  /* 0x0000000405047291 */ /* 0x002fd2000f8ec0ff */
[----:B0-----:R-:W0:Y:S02]  /*1420*/  LDS R0, [UR4+0x20] ;  /* 0x00002004ff007984 */ /* 0x001e240008000800 */
[----:B0-----:R-:W-:Y:S01]  /*1430*/  VIADD R4, R0, 0xf3000000 ;  /* 0xf300000000047836 */ /* 0x001fe20000000000 */
[----:B------:R0:W1:Y:S04]  /*1440*/  MUFU.RSQ R3, R0 ;  /* 0x0000000000037308 */ /* 0x0000680000001400 */
[----:B------:R-:W-:-:S13]  /*1450*/  ISETP.GT.U32.AND P0, PT, R4, 0x727fffff, PT ;  /* 0x727fffff0400780c */ /* 0x000fda0003f04070 */
[----:B01----:R-:W-:Y:S05]  /*1460*/  @!P0 BRA `(.L_x_25) ;  /* 0x00000000000c8947 */ /* 0x003fea0003800000 */
[----:B------:R-:W-:-:S07]  /*1470*/  MOV R6, 0x1490 ;  /* 0x0000149000067802 */ /* 0x000fce0000000f00 */
[----:B------:R-:W-:Y:S05]  /*1480*/  CALL.REL.NOINC `($__internal_1_$__cuda_sm20_sqrt_rn_f32_slowpath) ;  /* 0x0000000c00487944 */ /* 0x000fea0003c00000 */
[----:B------:R-:W-:Y:S05]  /*1490*/  BRA `(.L_x_26) ;  /* 0x0000000000107947 */ /* 0x000fea0003800000 */
.L_x_25:
[----:B------:R-:W-:Y:S01]  /*14a0*/  FMUL.FTZ R5, R0, R3 ;  /* 0x0000000300057220 */ /* 0x000fe20000410000 */
[----:B------:R-:W-:-:S03]  /*14b0*/  FMUL.FTZ R3, R3, 0.5 ;  /* 0x3f00000003037820 */ /* 0x000fc60000410000 */
[----:B------:R-:W-:-:S04]  /*14c0*/  FFMA R0, -R5, R5, R0 ;  /* 0x0000000505007223 */ /* 0x000fc80000000100 */
[----:B------:R-:W-:-:S07]  /*14d0*/  FFMA R3, R0, R3, R5 ;  /* 0x0000000300037223 */ /* 0x000fce0000000005 */
.L_x_26:
[----:B------:R-:W0:Y:S01]  /*14e0*/  MUFU.RCP64H R7, 0.019999995827674865723 ;  /* 0x3f947ae100077908 */ /* 0x000e220000001800 */
[----:B------:R-:W-:Y:S02]  /*14f0*/  HFMA2 R6, -RZ, RZ, 0, 5.9604644775390625e-08 ;  /* 0x00000001ff067431 */ /* 0x000fe400000001ff */
[----:B------:R-:W-:Y:S01]  /*1500*/  IMAD.MOV.U32 R4, RZ, RZ, 0x47ae147b ;  /* 0x47ae147bff047424 */ /* 0x000fe200078e00ff */
[----:B------:R-:W1:Y:S01]  /*1510*/  S2UR UR5, SR_CgaCtaId ;  /* 0x00000000000579c3 */ /* 0x000e620000008800 */
[----:B------:R-:W-:Y:S01]  /*1520*/  IMAD.MOV.U32 R5, RZ, RZ, 0x3f947ae1 ;  /* 0x3f947ae1ff057424 */ /* 0x000fe200078e00ff */
[----:B------:R-:W-:Y:S01]  /*1530*/  UMOV UR4, 0x400 ;  /* 0x0000040000047882 */ /* 0x000fe20000000000 */
[----:B------:R-:W-:Y:S04]  /*1540*/  BSSY.RECONVERGENT B0, `(.L_x_27) ;  /* 0x0000014000007945 */ /* 0x000fe80003800200 */
[----:B0-----:R-:W-:-:S08]  /*1550*/  DFMA R8, R6, -R4, 1 ;  /* 0x3ff000000608742b */ /* 0x001fd00000000804 */
[----:B------:R-:W-:Y:S01]  /*1560*/  DFMA R8, R8, R8, R8 ;  /* 0x000000080808722b */ /* 0x000fe20000000008 */
[----:B-1----:R-:W-:-:S07]  /*1570*/  ULEA UR4, UR5, UR4, 0x18 ;  /* 0x0000000405047291 */ /* 0x002fce000f8ec0ff */
[----:B------:R-:W-:Y:S02]  /*1580*/  DFMA R6, R6, R8, R6 ;  /* 0x000000080606722b */ /* 0x000fe40000000006 */
[----:B------:R-:W0:Y:S01]  /*1590*/  F2F.F64.F32 R8, R3 ;  /* 0x0000000300087310 */ /* 0x000e220000201800 */
[----:B------:R-:W1:Y:S04]  /*15a0*/  LDS R0, [UR4+0xa0] ;  /* 0x0000a004ff007984 */ /* 0x000e680008000800 */
[----:B------:R2:W-:Y:S01]  /*15b0*/  STS [UR4+0x178], R3 ;  /* 0x00017803ff007988 */ /* 0x0005e20008000804 */
[----:B------:R-:W-:-:S08]  /*15c0*/  DFMA R10, R6, -R4, 1 ;  /* 0x3ff00000060a742b */ /* 0x000fd00000000804 */
[----:B------:R-:W-:Y:S01]  /*15d0*/  DFMA R10, R6, R10, R6 ;  /* 0x0000000a060a722b */ /* 0x000fe20000000006 */
[----:B0-----:R-:W-:-:S07]  /*15e0*/  FSETP.GEU.AND P1, PT, |R9|, 6.5827683646048100446e-37, PT ;  /* 0x036000000900780b */ /* 0x001fce0003f2e200 */
[----:B------:R-:W-:-:S08]  /*15f0*/  DMUL R6, R8, R10 ;  /* 0x0000000a08067228 */ /* 0x000fd00000000000 */
[----:B------:R-:W-:-:S08]  /*1600*/  DFMA R4, R6, -R4, R8 ;  /* 0x800000040604722b */ /* 0x000fd00000000008 */
[----:B------:R-:W-:Y:S01]  /*1610*/  DFMA R4, R10, R4, R6 ;  /* 0x000000040a04722b */ /* 0x000fe20000000006 */
[----:B-1----:R2:W-:Y:S09]  /*1620*/  STS [UR4+0x174], R0 ;  /* 0x00017400ff007988 */ /* 0x0025f20008000804 */
[----:B------:R-:W-:-:S05]  /*1630*/  FFMA R6, RZ, 1.1599999666213989258, R5 ;  /* 0x3f947ae1ff067823 */ /* 0x000fca0000000005 */
[----:B------:R-:W-:-:S13]  /*1640*/  FSETP.GT.AND P0, PT, |R6|, 1.469367938527859385e-39, PT ;  /* 0x001000000600780b */ /* 0x000fda0003f04200 */
[----:B--2---:R-:W-:Y:S05]  /*1650*/  @P0 BRA P1, `(.L_x_28) ;  /* 0x0000000000080947 */ /* 0x004fea0000800000 */
[----:B------:R-:W-:-:S07]  /*1660*/  MOV R22, 0x1680 ;  /* 0x0000168000167802 */ /* 0x000fce0000000f00 */
[----:B------:R-:W-:Y:S05]  /*1670*/  CALL.REL.NOINC `($__internal_0_$__cuda_sm20_div_rn_f64_full) ;  /* 0x00000004008c7944 */ /* 0x000fea0003c00000 */
.L_x_28:
[----:B------:R-:W-:Y:S05]  /*1680*/  BSYNC.RECONVERGENT B0 ;  /* 0x0000000000007941 */ /* 0x000fea0003800200 */
.L_x_27:
[----:B------:R-:W0:Y:S01]  /*1690*/  S2UR UR5, SR_CgaCtaId ;  /* 0x00000000000579c3 */ /* 0x000e220000008800 */
[----:B------:R-:W1:Y:S01]  /*16a0*/  F2I.F64.TRUNC R10, R4 ;  /* 0x00000004000a7311 */ /* 0x000e62000030d100 */
[----:B------:R-:W-:Y:S01]  /*16b0*/  UMOV UR4, 0x400 ;  /* 0x0000040000047882 */ /* 0x000fe20000000000 */
[----:B------:R-:W-:Y:S01]  /*16c0*/  MOV R3, 0x0 ;  /* 0x0000000000037802 */ /* 0x000fe20000000f00 */
[----:B------:R2:W-:Y:S01]  /*16d0*/  STL.64 [R1+0x8], R8 ;  /* 0x0000080801007387 */ /* 0x0005e20000100a00 */
[----:B------:R-:W3:Y:S01]  /*16e0*/  LDCU.64 UR6, c[0x4][0x50] ;  /* 0x01000a00ff0677ac */ /* 0x000ee20008000a00 */
[----:B------:R-:W-:Y:S01]  /*16f0*/  IMAD.MOV.U32 R6, RZ, RZ, R16 ;  /* 0x000000ffff067224 */ /* 0x000fe200078e0010 */
[----:B------:R-:W-:Y:S01]  /*1700*/  MOV R7, R2 ;  /* 0x0000000200077202 */ /* 0x000fe20000000f00 */
[----:B------:R2:W-:Y:S01]  /*1710*/  STL [R1], R0 ;  /* 0x0000000001007387 */ /* 0x0005e20000100800 */
[----:B------:R2:W4:Y:S01]  /*1720*/  LDC.64 R12, c[0x4][R3] ;  /* 0x01000000030c7b82 */ /* 0x0005220000000a00 */
[----:B-1----:R-:W-:-:S05]  /*1730*/  VIMNMX R10, PT, PT, R10, 0x20, PT ;  /* 0x000000200a0a7848 */ /* 0x002fca0003fe0100 */
[----:B------:R2:W-:Y:S01]  /*1740*/  STL [R1+0x10], R10 ;  /* 0x0000100a01007387 */ /* 0x0005e20000100800 */
[----:B---3--:R-:W-:Y:S01]  /*1750*/  IMAD.U32 R4, RZ, RZ, UR6 ;  /* 0x00000006ff047e24 */ /* 0x008fe2000f8e00ff */
[----:B0-----:R-:W-:Y:S01]  /*1760*/  ULEA UR4, UR5, UR4, 0x18 ;  /* 0x0000000405047291 */ /* 0x001fe2000f8ec0ff */
[----:B------:R-:W-:-:S08]  /*1770*/  IMAD.U32 R5, RZ, RZ, UR7 ;  /* 0x00000007ff057e24 */ /* 0x000fd0000f8e00ff */
[----:B------:R2:W-:Y:S03]  /*1780*/  STS [UR4+0x4fc], R10 ;  /* 0x0004fc0aff007988 */ /* 0x0005e60008000804 */
[----:B------:R-:W-:-:S07]  /*1790*/  LEPC R20, `(.L_x_24) ;  /* 0x000000001014794e */ /* 0x000fce0000000000 */
[----:B--2-4-:R-:W-:Y:S05]  /*17a0*/  CALL.ABS.NOINC R12 ;  /* 0x000000000c007343 */ /* 0x014fea0003c00000 */
.L_x_24:
[----:B------:R-:W-:Y:S01]  /*17b0*/  ISETP.NE.AND P6, PT, R18, RZ, PT ;  /* 0x000000ff1200720c */ /* 0x000fe20003fc5270 */
[----:B------:R-:W-:Y:S05]  /*17c0*/  WARPSYNC.ALL ;  /* 0x0000000000007948 */ /* 0x000fea0003800000 */
[----:B------:R-:W-:Y:S06]  /*17d0*/  BAR.SYNC.DEFER_BLOCKING 0x0 ;  /* 0x0000000000007b1d */ /* 0x000fec0000010000 */
[----:B------:R-:W-:Y:S04]  /*17e0*/  BSSY.RECONVERGENT B0, `(.L_x_29) ;  /* 0x0000029000007945 */ /* 0x000fe80003800200 */
[----:B------:R-:W-:Y:S05]  /*17f0*/  @!P6 BRA `(.L_x_30) ;  /* 0x00000000009ce947 */ /* 0x000fea0003800000 */
[----:B------:R-:W1:Y:S01]  /*1800*/  S2UR UR5, SR_CgaCtaId ;  /* 0x00000000000579c3 */ /* 0x000e620000008800 */
[----:B------:R-:W-:Y:S02]  /*1810*/  UMOV UR4, 0x400 ;  /* 0x0000040000047882 */ /* 0x000fe40000000000 */
[----:B-1----:R-:W-:-:S09]  /*1820*/  ULEA UR6, UR5, UR4, 0x18 ;  /* 0x0000000405067291 */ /* 0x002fd2000f8ec0ff */
[----:B0-----:R-:W0:Y:S04]  /*1830*/  LDS R0, [UR6+0x174] ;  /* 0x00017406ff007984 */ /* 0x001e280008000800 */
[----:B------:R-:W1:Y:S01]  /*1840*/  LDS.64 R2, [UR6] ;  /* 0x00000006ff027984 */ /* 0x000e620008000a00 */
[----:B0-----:R-:W-:-:S04]  /*1850*/  IMAD R5, R0, 0x7, R19 ;  /* 0x0000000700057824 */ /* 0x001fc800078e0213 */
[----:B-1----:R-:W-:-:S06]  /*1860*/  IMAD.WIDE R2, R5, 0x4, R2 ;  /* 0x0000000405027825 */ /* 0x002fcc00078e0202 */
[----:B------:R-:W2:Y:S01]  /*1870*/  LD.E R2, desc[UR36][R2.64] ;  /* 0x0000002402027980 */ /* 0x000ea2000c101900 */
[----:B------:R-:W-:Y:S01]  /*1880*/  UIADD3 UR4, UPT, UPT, UR4, 0x13c, URZ ;  /* 0x0000013c04047890 */ /* 0x000fe2000fffe0ff */
[----:B------:R-:W-:Y:S03]  /*1890*/  BSSY.RECONVERGENT B1, `(.L_x_31) ;  /* 0x0000012000017945 */ /* 0x000fe60003800200 */
[----:B------:R-:W-:-:S06]  /*18a0*/  ULEA UR4, UR5, UR4, 0x18 ;  /* 0x0000000405047291 */ /* 0x000fcc000f8ec0ff */
[----:B------:R-:W-:-:S05]  /*18b0*/  LEA R5, R19, UR4, 0x2 ;  /* 0x0000000413057c11 */ /* 0x000fca000f8e10ff */
[----:B--2---:R-:W-:Y:S04]  /*18c0*/  STS [R5], R2 ;  /* 0x0000000205007388 */ /* 0x004fe80000000800 */
[----:B------:R-:W0:Y:S04]  /*18d0*/  LDS R3, [UR6+0x178] ;  /* 0x00017806ff037984 */ /* 0x000e280008000800 */
[----:B------:R-:W1:Y:S01]  /*18e0*/  LDS R17, [R17] ;  /* 0x0000000011117984 */ /* 0x000e620000000800 */
[----:B0-----:R-:W0:Y:S01]  /*18f0*/  MUFU.RCP R4, R3 ;  /* 0x0000000300047308 */ /* 0x001e220000001000 */
[----:B-1----:R-:W-:-:S07]  /*1900*/  FADD R0, -R2, R17 ;  /* 0x0000001102007221 */ /* 0x002fce0000000100 */
[----:B------:R-:W1:Y:S01]  /*1910*/  FCHK P0, R0, R3 ;  /* 0x0000000300007302 */ /* 0x000e620000000000 */
[----:B0-----:R-:W-:-:S04]  /*1920*/  FFMA R7, -R3, R4, 1 ;  /* 0x3f80000003077423 */ /* 0x001fc80000000104 */
[----:B------:R-:W-:-:S04]  /*1930*/  FFMA R7, R4, R7, R4 ;  /* 0x0000000704077223 */ /* 0x000fc80000000004 */
[----:B------:R-:W-:-:S04]  /*1940*/  FFMA R4, R0, R7, RZ ;  /* 0x0000000700047223 */ /* 0x000fc800000000ff */
[----:B------:R-:W-:-:S04]  /*1950*/  FFMA R6, -R3, R4, R0 ;  /* 0x0000000403067223 */ /* 0x000fc80000000100 */
[----:B------:R-:W-:Y:S01]  /*1960*/  FFMA R4, R7, R6, R4 ;  /* 0x0000000607047223 */ /* 0x000fe20000000004 */
[----:B-1----:R-:W-:Y:S06]  /*1970*/  @!P0 BRA `(.L_x_32) ;  /* 0x00000000000c8947 */ /* 0x002fec0003800000 */
[----:B------:R-:W-:-:S07]  /*1980*/  MOV R2, 0x19a0 ;  /* 0x000019a000027802 */ /* 0x000fce0000000f00 */
[----:B------:R-:W-:Y:S05]  /*1990*/  CALL.REL.NOINC `($__internal_2_$__cuda_sm3x_div_rn_noftz_f32_slowpath) ;  /* 0x0000000800607944 */ /* 0x000fea0003c00000 */
[----:B------:R-:W-:-:S07]  /*19a0*/  IMAD.MOV.U32 R4, RZ, RZ, R0 ;  /* 0x000000ffff047224 */ /* 0x000fce00078e0000 */
.L_x_32:
[----:B------:R-:W-:Y:S05]  /*19b0*/  BSYNC.RECONVERGENT B1 ;  /* 0x0000000000017941 */ /* 0x000fea0003800200 */
.L_x_31:
[----:B------:R-:W0:Y:S01]  /*19c0*/  F2F.F64.F32 R2, R4 ;  /* 0x0000000400027310 */ /* 0x000e220000201800 */
[----:B------:R-:W1:Y:S01]  /*19d0*/  S2UR UR5, SR_CgaCtaId ;  /* 0x00000000000579c3 */ /* 0x000e620000008800 */
[----:B------:R-:W-:Y:S01]  /*19e0*/  UMOV UR6, 0x47ae147b ;  /* 0x47ae147b00067882 */ /* 0x000fe20000000000 */
[----:B------:R-:W-:Y:S01]  /*19f0*/  UMOV UR7, 0x3f947ae1 ;  /* 0x3f947ae100077882 */ /* 0x000fe20000000000 */
[----:B------:R-:W-:Y:S02]  /*1a00*/  UMOV UR4, 0x400 ;  /* 0x0000040000047882 */ /* 0x000fe40000000000 */
[----:B------:R-:W-:Y:S01]  /*1a10*/  UIADD3 UR4, UPT, UPT, UR4, 0x158, URZ ;  /* 0x0000015804047890 */ /* 0x000fe2000fffe0ff */
[----:B0-----:R-:W-:-:S10]  /*1a20*/  DMUL R2, R2, UR6 ;  /* 0x0000000602027c28 */ /* 0x001fd40008000000 */
[----:B------:R-:W0:Y:S01]  /*1a30*/  F2F.F32.F64 R2, R2 ;  /* 0x0000000200027310 */ /* 0x000e220000301000 */
[----:B-1----:R-:W-:-:S06]  /*1a40*/  ULEA UR4, UR5, UR4, 0x18 ;  /* 0x0000000405047291 */ /* 0x002fcc000f8ec0ff */
[----:B------:R-:W-:-:S05]  /*1a50*/  LEA R5, R19, UR4, 0x2 ;  /* 0x0000000413057c11 */ /* 0x000fca000f8e10ff */
[----:B0-----:R1:W-:Y:S02]  /*1a60*/  STS [R5], R2 ;  /* 0x0000000205007388 */ /* 0x0013e40000000800 */
.L_x_30:
[----:B------:R-:W-:Y:S05]  /*1a70*/  BSYNC.RECONVERGENT B0 ;  /* 0x0000000000007941 */ /* 0x000fea0003800200 */
.L_x_29:
[----:B------:R-:W2:Y:S01]  /*1a80*/  S2R R3, SR_CgaCtaId ;  /* 0x0000000000037919 */ /* 0x000ea20000008800 */
[----:B-1----:R-:W-:Y:S01]  /*1a90*/  MOV R2, 0x400 ;  /* 0x0000040000027802 */ /* 0x002fe20000000f00 */
[----:B------:R-:W-:Y:S01]  /*1aa0*/  BSSY.RECONVERGENT B0, `(.L_x_33) ;  /* 0x000001d000007945 */ /* 0x000fe20003800200 */
[----:B------:R-:W-:Y:S02]  /*1ab0*/  BAR.SYNC.DEFER_BLOCKING 0x0 ;  /* 0x0000000000007b1d */ /* 0x000fe40000010000 */
[----:B--2---:R-:W-:-:S05]  /*1ac0*/  LEA R4, R3, R2, 0x18 ;  /* 0x0000000203047211 */ /* 0x004fca00078ec0ff */
[----:B0-----:R-:W0:Y:S02]  /*1ad0*/  LDS R0, [R4+0x4fc] ;  /* 0x0004fc0004007984 */ /* 0x001e240000000800 */
[----:B0-----:R-:W-:-:S05]  /*1ae0*/  IMAD R0, R0, 0x7, RZ ;  /* 0x0000000700007824 */ /* 0x001fca00078e02ff */
[----:B------:R-:W-:-:S13]  /*1af0*/  ISETP.GE.AND P0, PT, R19, R0, PT ;  /* 0x000000001300720c */ /* 0x000fda0003f06270 */
[----:B------:R-:W-:Y:S05]  /*1b00*/  @P0 BRA `(.L_x_34) ;  /* 0x0000000000580947 */ /* 0x000fea0003800000 */
[C---:B------:R-:W-:Y:S02]  /*1b10*/  VIADD R4, R2.reuse, 0x13c ;  /* 0x0000013c02047836 */ /* 0x040fe40000000000 */
[C---:B------:R-:W-:Y:S01]  /*1b20*/  VIADD R6, R2.reuse, 0x158 ;  /* 0x0000015802067836 */ /* 0x040fe20000000000 */
[----:B------:R-:W-:Y:S02]  /*1b30*/  IADD3 R2, PT, PT, R2, 0x17c, RZ ;  /* 0x0000017c02027810 */ /* 0x000fe40007ffe0ff */
[C---:B------:R-:W-:Y:S02]  /*1b40*/  LEA R8, R3.reuse, R4, 0x18 ;  /* 0x0000000403087211 */ /* 0x040fe400078ec0ff */
[C---:B------:R-:W-:Y:S02]  /*1b50*/  LEA R10, R3.reuse, R6, 0x18 ;  /* 0x00000006030a7211 */ /* 0x040fe400078ec0ff */
[----:B------:R-:W-:-:S07]  /*1b60*/  LEA R2, R3, R2, 0x18 ;  /* 0x0000000203027211 */ /* 0x000fce00078ec0ff */
.L_x_35:
[----:B------:R-:W-:Y:S01]  /*1b70*/  IMAD.MOV.U32 R18, RZ, RZ, RZ ;  /* 0x000000ffff127224 */ /* 0x000fe200078e00ff */
[----:B0-----:R-:W-:-:S03]  /*1b80*/  LEA R7, R19, R2, 0x2 ;  /* 0x0000000213077211 */ /* 0x001fc600078e10ff */
[----:B------:R-:W-:-:S05]  /*1b90*/  IMAD.HI R3, R19, -0x6db6db6d, R18 ;  /* 0x9249249313037827 */ /* 0x000fca00078e0212 */
[----:B------:R-:W-:-:S04]  /*1ba0*/  SHF.R.U32.HI R4, RZ, 0x1f, R3 ;  /* 0x0000001fff047819 */ /* 0x000fc80000011603 */
[----:B------:R-:W-:-:S05]  /*1bb0*/  LEA.HI.SX32 R4, R3, R4, 0x1e ;  /* 0x0000000403047211 */ /* 0x000fca00078ff2ff */
[----:B------:R-:W-:Y:S01]  /*1bc0*/  IMAD R3, R4, -0x7, R19 ;  /* 0xfffffff904037824 */ /* 0x000fe200078e0213 */
[----:B------:R-:W-:Y:S01]  /*1bd0*/  I2FP.F32.S32 R4, R4 ;  /* 0x0000000400047245 */ /* 0x000fe20000201400 */
[----:B------:R-:W-:Y:S02]  /*1be0*/  VIADD R19, R19, UR38 ;  /* 0x0000002613137c36 */ /* 0x000fe40008000000 */
[C---:B------:R-:W-:Y:S02]  /*1bf0*/  IMAD R5, R3.reuse, 0x4, R8 ;  /* 0x0000000403057824 */ /* 0x040fe400078e0208 */
[----:B------:R-:W-:Y:S01]  /*1c00*/  IMAD R3, R3, 0x4, R10 ;  /* 0x0000000403037824 */ /* 0x000fe200078e020a */
[----:B------:R-:W-:-:S03]  /*1c10*/  ISETP.GE.AND P0, PT, R19, R0, PT ;  /* 0x000000001300720c */ /* 0x000fc60003f06270 */
[----:B------:R-:W-:Y:S04]  /*1c20*/  LDS R5, [R5] ;  /* 0x0000000005057984 */ /* 0x000fe80000000800 */
[----:B------:R-:W0:Y:S02]  /*1c30*/  LDS R6, [R3] ;  /* 0x0000000003067984 */ /* 0x000e240000000800 */
[----:B0-----:R-:W-:-:S05]  /*1c40*/  FFMA R4, R6, R4, R5 ;  /* 0x0000000406047223 */ /* 0x001fca0000000005 */
[----:B------:R0:W-:Y:S01]  /*1c50*/  STS [R7], R4 ;  /* 0x0000000407007388 */ /* 0x0001e20000000800 */
[----:B------:R-:W-:Y:S05]  /*1c60*/  @!P0 BRA `(.L_x_35) ;  /* 0xfffffffc00c08947 */ /* 0x000fea000383ffff */
.L_x_34:
[----:B------:R-:W-:Y:S05]  /*1c70*/  BSYNC.RECONVERGENT B0 ;  /* 0x0000000000007941 */ /* 0x000fea0003800200 */
.L_x_33:
[----:B------:R-:W-:Y:S08]  /*1c80*/  BAR.SYNC.DEFER_BLOCKING 0x0 ;  /* 0x0000000000007b1d */ /* 0x000ff00000010000 */
[----:B------:R-:W-:Y:S06]  /*1c90*/  BAR.SYNC.DEFER_BLOCKING 0x0 ;  /* 0x0000000000007b1d */ /* 0x000fec0000010000 */
[----:B------:R-:W-:Y:S05]  /*1ca0*/  EXIT ;  /* 0x000000000000794d */ /* 0x000fea0003800000 */
        .weak           $__internal_0_$__cuda_sm20_div_rn_f64_full
        .type           $__internal_0_$__cuda_sm20_div_rn_f64_full,@function
        .size           $__internal_0_$__cuda_sm20_div_rn_f64_full,($__internal_1_$__cuda_sm20_sqrt_rn_f32_slowpath - $__internal_0_$__cuda_sm20_div_rn_f64_full)
$__internal_0_$__cuda_sm20_div_rn_f64_full:
[----:B------:R-:W-:Y:S01]  /*1cb0*/  IMAD.MOV.U32 R5, RZ, RZ, 0x3ff47ae1 ;  /* 0x3ff47ae1ff057424 */ /* 0x000fe200078e00ff */
[----:B------:R-:W-:Y:S01]  /*1cc0*/  MOV R10, 0x1 ;  /* 0x00000001000a7802 */ /* 0x000fe20000000f00 */
[----:B------:R-:W-:Y:S01]  /*1cd0*/  IMAD.MOV.U32 R4, RZ, RZ, 0x47ae147b ;  /* 0x47ae147bff047424 */ /* 0x000fe200078e00ff */
[C---:B------:R-:W-:Y:S01]  /*1ce0*/  FSETP.GEU.AND P1, PT, |R9|.reuse, 1.469367938527859385e-39, PT ;  /* 0x001000000900780b */ /* 0x040fe20003f2e200 */
[----:B------:R-:W0:Y:S01]  /*1cf0*/  MUFU.RCP64H R11, R5 ;  /* 0x00000005000b7308 */ /* 0x000e220000001800 */
[----:B------:R-:W-:Y:S01]  /*1d00*/  LOP3.LUT R20, R9, 0x7ff00000, RZ, 0xc0, !PT ;  /* 0x7ff0000009147812 */ /* 0x000fe200078ec0ff */
[----:B------:R-:W-:Y:S01]  /*1d10*/  IMAD.MOV.U32 R3, RZ, RZ, 0x1ca00000 ;  /* 0x1ca00000ff037424 */ /* 0x000fe200078e00ff */
[----:B------:R-:W-:Y:S01]  /*1d20*/  BSSY.RECONVERGENT B1, `(.L_x_36) ;  /* 0x0000044000017945 */ /* 0x000fe20003800200 */
[----:B------:R-:W-:Y:S01]  /*1d30*/  IMAD.MOV.U32 R21, RZ, RZ, 0x3f900000 ;  /* 0x3f900000ff157424 */ /* 0x000fe200078e00ff */
[----:B------:R-:W-:Y:S02]  /*1d40*/  ISETP.GE.U32.AND P0, PT, R20, 0x3f900000, PT ;  /* 0x3f9000001400780c */ /* 0x000fe40003f06070 */
[----:B------:R-:W-:-:S02]  /*1d50*/  MOV R24, R20 ;  /* 0x0000001400187202 */ /* 0x000fc40000000f00 */
[----:B------:R-:W-:-:S04]  /*1d60*/  SEL R3, R3, 0x63400000, !P0 ;  /* 0x6340000003037807 */ /* 0x000fc80004000000 */
[----:B------:R-:W-:Y:S01]  /*1d70*/  @!P1 LOP3.LUT R14, R3, 0x80000000, R9, 0xf8, !PT ;  /* 0x80000000030e9812 */ /* 0x000fe200078ef809 */
[----:B0-----:R-:W-:-:S03]  /*1d80*/  DFMA R6, R10, -R4, 1 ;  /* 0x3ff000000a06742b */ /* 0x001fc60000000804 */
[----:B------:R-:W-:Y:S01]  /*1d90*/  @!P1 LOP3.LUT R15, R14, 0x100000, RZ, 0xfc, !PT ;  /* 0x001000000e0f9812 */ /* 0x000fe200078efcff */
[----:B------:R-:W-:-:S04]  /*1da0*/  @!P1 IMAD.MOV.U32 R14, RZ, RZ, RZ ;  /* 0x000000ffff0e9224 */ /* 0x000fc800078e00ff */
[----:B------:R-:W-:-:S08]  /*1db0*/  DFMA R6, R6, R6, R6 ;  /* 0x000000060606722b */ /* 0x000fd00000000006 */
[----:B------:R-:W-:Y:S01]  /*1dc0*/  DFMA R10, R10, R6, R10 ;  /* 0x000000060a0a722b */ /* 0x000fe2000000000a */
[----:B------:R-:W-:Y:S01]  /*1dd0*/  LOP3.LUT R7, R3, 0x800fffff, R9, 0xf8, !PT ;  /* 0x800fffff03077812 */ /* 0x000fe200078ef809 */
[----:B------:R-:W-:-:S06]  /*1de0*/  IMAD.MOV.U32 R6, RZ, RZ, R8 ;  /* 0x000000ffff067224 */ /* 0x000fcc00078e0008 */
[----:B------:R-:W-:Y:S02]  /*1df0*/  DFMA R12, R10, -R4, 1 ;  /* 0x3ff000000a0c742b */ /* 0x000fe40000000804 */
[----:B------:R-:W-:-:S06]  /*1e00*/  @!P1 DFMA R6, R6, 2, -R14 ;  /* 0x400000000606982b */ /* 0x000fcc000000080e */
[----:B------:R-:W-:-:S04]  /*1e10*/  DFMA R12, R10, R12, R10 ;  /* 0x0000000c0a0c722b */ /* 0x000fc8000000000a */
[----:B------:R-:W-:-:S04]  /*1e20*/  @!P1 LOP3.LUT R24, R7, 0x7ff00000, RZ, 0xc0, !PT ;  /* 0x7ff0000007189812 */ /* 0x000fc800078ec0ff */
[----:B------:R-:W-:Y:S01]  /*1e30*/  DMUL R10, R12, R6 ;  /* 0x000000060c0a7228 */ /* 0x000fe20000000000 */
[----:B------:R-:W-:-:S05]  /*1e40*/  VIADD R23, R24, 0xffffffff ;  /* 0xffffffff18177836 */ /* 0x000fca0000000000 */
[----:B------:R-:W-:Y:S01]  /*1e50*/  ISETP.GT.U32.AND P0, PT, R23, 0x7feffffe, PT ;  /* 0x7feffffe1700780c */ /* 0x000fe20003f04070 */
[----:B------:R-:W-:Y:S01]  /*1e60*/  VIADD R23, R21, 0xffffffff ;  /* 0xffffffff15177836 */ /* 0x000fe20000000000 */
[----:B------:R-:W-:-:S04]  /*1e70*/  DFMA R14, R10, -R4, R6 ;  /* 0x800000040a0e722b */ /* 0x000fc80000000006 */
[----:B------:R-:W-:-:S04]  /*1e80*/  ISETP.GT.U32.OR P0, PT, R23, 0x7feffffe, P0 ;  /* 0x7feffffe1700780c */ /* 0x000fc80000704470 */
[----:B------:R-:W-:-:S09]  /*1e90*/  DFMA R14, R12, R14, R10 ;  /* 0x0000000e0c0e722b */ /* 0x000fd2000000000a */
[----:B------:R-:W-:Y:S05]  /*1ea0*/  @P0 BRA `(.L_x_37) ;  /* 0x0000000000680947 */ /* 0x000fea0003800000 */
[----:B------:R-:W-:Y:S01]  /*1eb0*/  MOV R11, 0x3f900000 ;  /* 0x3f900000000b7802 */ /* 0x000fe20000000f00 */
[----:B------:R-:W-:-:S03]  /*1ec0*/  IMAD.MOV.U32 R12, RZ, RZ, RZ ;  /* 0x000000ffff0c7224 */ /* 0x000fc600078e00ff */
[----:B------:R-:W-:-:S04]  /*1ed0*/  VIADDMNMX R20, R20, -R11, 0xb9600000, !PT ;  /* 0xb960000014147446 */ /* 0x000fc8000780090b */
[----:B------:R-:W-:-:S05]  /*1ee0*/  VIMNMX R20, PT, PT, R20, 0x46a00000, PT ;  /* 0x46a0000014147848 */ /* 0x000fca0003fe0100 */
[----:B------:R-:W-:-:S04]  /*1ef0*/  IMAD.IADD R3, R20, 0x1, -R3 ;  /* 0x0000000114037824 */ /* 0x000fc800078e0a03 */
[----:B------:R-:W-:-:S06]  /*1f00*/  VIADD R13, R3, 0x7fe00000 ;  /* 0x7fe00000030d7836 */ /* 0x000fcc0000000000 */
[----:B------:R-:W-:-:S10]  /*1f10*/  DMUL R10, R14, R12 ;  /* 0x0000000c0e0a7228 */ /* 0x000fd40000000000 */
[----:B------:R-:W-:-:S13]  /*1f20*/  FSETP.GTU.AND P0, PT, |R11|, 1.469367938527859385e-39, PT ;  /* 0x001000000b00780b */ /* 0x000fda0003f0c200 */
[----:B------:R-:W-:Y:S05]  /*1f30*/  @P0 BRA `(.L_x_38) ;  /* 0x0000000000880947 */ /* 0x000fea0003800000 */
[----:B------:R-:W-:Y:S01]  /*1f40*/  DFMA R4, R14, -R4, R6 ;  /* 0x800000040e04722b */ /* 0x000fe20000000006 */
[----:B------:R-:W-:-:S09]  /*1f50*/  MOV R12, RZ ;  /* 0x000000ff000c7202 */ /* 0x000fd20000000f00 */
[C---:B------:R-:W-:Y:S02]  /*1f60*/  FSETP.NEU.AND P0, PT, R5.reuse, RZ, PT ;  /* 0x000000ff0500720b */ /* 0x040fe40003f0d000 */
[----:B------:R-:W-:-:S04]  /*1f70*/  LOP3.LUT R4, R5, 0x3f947ae1, RZ, 0x3c, !PT ;  /* 0x3f947ae105047812 */ /* 0x000fc800078e3cff */
[----:B------:R-:W-:-:S04]  /*1f80*/  LOP3.LUT R7, R4, 0x80000000, RZ, 0xc0, !PT ;  /* 0x8000000004077812 */ /* 0x000fc800078ec0ff */
[----:B------:R-:W-:-:S03]  /*1f90*/  LOP3.LUT R13, R7, R13, RZ, 0xfc, !PT ;  /* 0x0000000d070d7212 */ /* 0x000fc600078efcff */
[----:B------:R-:W-:Y:S05]  /*1fa0*/  @!P0 BRA `(.L_x_38) ;  /* 0x00000000006c8947 */ /* 0x000fea0003800000 */
[----:B------:R-:W-:Y:S01]  /*1fb0*/  IMAD.MOV R5, RZ, RZ, -R3 ;  /* 0x000000ffff057224 */ /* 0x000fe200078e0a03 */
[----:B------:R-:W-:Y:S01]  /*1fc0*/  DMUL.RP R12, R14, R12 ;  /* 0x0000000c0e0c7228 */ /* 0x000fe20000008000 */
[----:B------:R-:W-:Y:S01]  /*1fd0*/  IMAD.MOV.U32 R4, RZ, RZ, RZ ;  /* 0x000000ffff047224 */ /* 0x000fe200078e00ff */
[----:B------:R-:W-:-:S05]  /*1fe0*/  IADD3 R3, PT, PT, -R3, -0x43300000, RZ ;  /* 0xbcd0000003037810 */ /* 0x000fca0007ffe1ff */
[----:B------:R-:W-:-:S03]  /*1ff0*/  DFMA R4, R10, -R4, R14 ;  /* 0x800000040a04722b */ /* 0x000fc6000000000e */
[----:B------:R-:W-:-:S07]  /*2000*/  LOP3.LUT R7, R13, R7, RZ, 0x3c, !PT ;  /* 0x000000070d077212 */ /* 0x000fce00078e3cff */
[----:B------:R-:W-:-:S04]  /*2010*/  FSETP.NEU.AND P0, PT, |R5|, R3, PT ;  /* 0x000000030500720b */ /* 0x000fc80003f0d200 */
[----:B------:R-:W-:Y:S02]  /*2020*/  FSEL R10, R12, R10, !P0 ;  /* 0x0000000a0c0a7208 */ /* 0x000fe40004000000 */
[----:B------:R-:W-:Y:S01]  /*2030*/  FSEL R11, R7, R11, !P0 ;  /* 0x0000000b070b7208 */ /* 0x000fe20004000000 */
[----:B------:R-:W-:Y:S06]  /*2040*/  BRA `(.L_x_38) ;  /* 0x0000000000447947 */ /* 0x000fec0003800000 */
.L_x_37:
[----:B------:R-:W-:-:S14]  /*2050*/  DSETP.NAN.AND P0, PT, R8, R8, PT ;  /* 0x000000080800722a */ /* 0x000fdc0003f08000 */
[----:B------:R-:W-:Y:S05]  /*2060*/  @P0 BRA `(.L_x_39) ;  /* 0x0000000000340947 */ /* 0x000fea0003800000 */
[----:B------:R-:W-:Y:S01]  /*2070*/  ISETP.NE.AND P0, PT, R24, R21, PT ;  /* 0x000000151800720c */ /* 0x000fe20003f05270 */
[----:B------:R-:W-:Y:S01]  /*2080*/  IMAD.MOV.U32 R10, RZ, RZ, 0x0 ;  /* 0x00000000ff0a7424 */ /* 0x000fe200078e00ff */
[----:B------:R-:W-:-:S11]  /*2090*/  MOV R11, 0xfff80000 ;  /* 0xfff80000000b7802 */ /* 0x000fd60000000f00 */
[----:B------:R-:W-:Y:S05]  /*20a0*/  @!P0 BRA `(.L_x_38) ;  /* 0x00000000002c8947 */ /* 0x000fea0003800000 */
[----:B------:R-:W-:Y:S02]  /*20b0*/  ISETP.NE.AND P0, PT, R24, 0x7ff00000, PT ;  /* 0x7ff000001800780c */ /* 0x000fe40003f05270 */
[----:B------:R-:W-:Y:S02]  /*20c0*/  LOP3.LUT R3, R9, 0x3f947ae1, RZ, 0x3c, !PT ;  /* 0x3f947ae109037812 */ /* 0x000fe400078e3cff */
[----:B------:R-:W-:Y:S02]  /*20d0*/  ISETP.EQ.OR P0, PT, R21, RZ, !P0 ;  /* 0x000000ff1500720c */ /* 0x000fe40004702670 */
[----:B------:R-:W-:-:S11]  /*20e0*/  LOP3.LUT R11, R3, 0x80000000, RZ, 0xc0, !PT ;  /* 0x80000000030b7812 */ /* 0x000fd600078ec0ff */
[----:B------:R-:W-:Y:S01]  /*20f0*/  @P0 LOP3.LUT R3, R11, 0x7ff00000, RZ, 0xfc, !PT ;  /* 0x7ff000000b030812 */ /* 0x000fe200078efcff */
[----:B------:R-:W-:Y:S02]  /*2100*/  @!P0 IMAD.MOV.U32 R10, RZ, RZ, RZ ;  /* 0x000000ffff0a8224 */ /* 0x000fe400078e00ff */
[----:B------:R-:W-:Y:S02]  /*2110*/  @P0 IMAD.MOV.U32 R10, RZ, RZ, RZ ;  /* 0x000000ffff0a0224 */ /* 0x000fe400078e00ff */
[----:B------:R-:W-:Y:S01]  /*2120*/  @P0 IMAD.MOV.U32 R11, RZ, RZ, R3 ;  /* 0x000000ffff0b0224 */ /* 0x000fe200078e0003 */
[----:B------:R-:W-:Y:S06]  /*2130*/  BRA `(.L_x_38) ;  /* 0x0000000000087947 */ /* 0x000fec0003800000 */
.L_x_39:
[----:B------:R-:W-:Y:S02]  /*2140*/  LOP3.LUT R11, R9, 0x80000, RZ, 0xfc, !PT ;  /* 0x00080000090b7812 */ /* 0x000fe400078efcff */
[----:B------:R-:W-:-:S07]  /*2150*/  MOV R10, R8 ;  /* 0x00000008000a7202 */ /* 0x000fce0000000f00 */
.L_x_38:
[----:B------:R-:W-:Y:S05]  /*2160*/  BSYNC.RECONVERGENT B1 ;  /* 0x0000000000017941 */ /* 0x000fea0003800200 */
.L_x_36:
[----:B------:R-:W-:Y:S02]  /*2170*/  IMAD.MOV.U32 R23, RZ, RZ, 0x0 ;  /* 0x00000000ff177424 */ /* 0x000fe400078e00ff */
[----:B------:R-:W-:Y:S02]  /*2180*/  IMAD.MOV.U32 R4, RZ, RZ, R10 ;  /* 0x000000ffff047224 */ /* 0x000fe400078e000a */
[----:B------:R-:W-:Y:S01]  /*2190*/  IMAD.MOV.U32 R5, RZ, RZ, R11 ;  /* 0x000000ffff057224 */ /* 0x000fe200078e000b */
[----:B------:R-:W-:Y:S06]  /*21a0*/  RET.REL.NODEC R22 `(cRRTCKernel) ;  /* 0xffffffdc16947950 */ /* 0x000fec0003c3ffff */
        .weak           $__internal_1_$__cuda_sm20_sqrt_rn_f32_slowpath
        .type           $__internal_1_$__cuda_sm20_sqrt_rn_f32_slowpath,@function
        .size           $__internal_1_$__cuda_sm20_sqrt_rn_f32_slowpath,($__internal_2_$__cuda_sm3x_div_rn_noftz_f32_slowpath - $__internal_1_$__cuda_sm20_sqrt_rn_f32_slowpath)
$__internal_1_$__cuda_sm20_sqrt_rn_f32_slowpath:
[----:B------:R-:W-:-:S13]  /*21b0*/  LOP3.LUT P0, RZ, R0, 0x7fffffff, RZ, 0xc0, !PT ;  /* 0x7fffffff00ff7812 */ /* 0x000fda000780c0ff */
[----:B------:R-:W-:Y:S01]  /*21c0*/  @!P0 MOV R3, R0 ;  /* 0x0000000000038202 */ /* 0x000fe20000000f00 */
[----:B------:R-:W-:Y:S06]  /*21d0*/  @!P0 BRA `(.L_x_40) ;  /* 0x0000000000448947 */ /* 0x000fec0003800000 */
[----:B------:R-:W-:-:S13]  /*21e0*/  FSETP.GEU.FTZ.AND P0, PT, R0, RZ, PT ;  /* 0x000000ff0000720b */ /* 0x000fda0003f1e000 */
[----:B------:R-:W-:Y:S01]  /*21f0*/  @!P0 IMAD.MOV.U32 R3, RZ, RZ, 0x7fffffff ;  /* 0x7fffffffff038424 */ /* 0x000fe200078e00ff */
[----:B------:R-:W-:Y:S06]  /*2200*/  @!P0 BRA `(.L_x_40) ;  /* 0x0000000000388947 */ /* 0x000fec0003800000 */
[----:B------:R-:W-:-:S13]  /*2210*/  FSETP.GTU.FTZ.AND P0, PT, |R0|, +INF , PT ;  /* 0x7f8000000000780b */ /* 0x000fda0003f1c200 */
[----:B------:R-:W-:Y:S01]  /*2220*/  @P0 FADD.FTZ R3, R0, 1 ;  /* 0x3f80000000030421 */ /* 0x000fe20000010000 */
[----:B------:R-:W-:Y:S06]  /*2230*/  @P0 BRA `(.L_x_40) ;  /* 0x00000000002c0947 */ /* 0x000fec0003800000 */
[----:B------:R-:W-:-:S13]  /*2240*/  FSETP.NEU.FTZ.AND P0, PT, |R0|, +INF , PT ;  /* 0x7f8000000000780b */ /* 0x000fda0003f1d200 */
[----:B------:R-:W-:Y:S01]  /*2250*/  @!P0 IMAD.MOV.U32 R3, RZ, RZ, R0 ;  /* 0x000000ffff038224 */ /* 0x000fe200078e0000 */
[----:B------:R-:W-:Y:S06]  /*2260*/  @!P0 BRA `(.L_x_40) ;  /* 0x0000000000208947 */ /* 0x000fec0003800000 */
[----:B------:R-:W-:-:S04]  /*2270*/  FFMA R0, R0, 1.84467440737095516160e+19, RZ ;  /* 0x5f80000000007823 */ /* 0x000fc800000000ff */
[----:B------:R-:W0:Y:S02]  /*2280*/  MUFU.RSQ R3, R0 ;  /* 0x0000000000037308 */ /* 0x000e240000001400 */
[----:B0-----:R-:W-:Y:S01]  /*2290*/  FMUL.FTZ R5, R0, R3 ;  /* 0x0000000300057220 */ /* 0x001fe20000410000 */
[----:B------:R-:W-:-:S03]  /*22a0*/  FMUL.FTZ R3, R3, 0.5 ;  /* 0x3f00000003037820 */ /* 0x000fc60000410000 */
[----:B------:R-:W-:-:S04]  /*22b0*/  FADD.FTZ R4, -R5, -RZ ;  /* 0x800000ff05047221 */ /* 0x000fc80000010100 */
[----:B------:R-:W-:-:S04]  /*22c0*/  FFMA R4, R5, R4, R0 ;  /* 0x0000000405047223 */ /* 0x000fc80000000000 */
[----:B------:R-:W-:-:S04]  /*22d0*/  FFMA R3, R4, R3, R5 ;  /* 0x0000000304037223 */ /* 0x000fc80000000005 */
[----:B------:R-:W-:-:S07]  /*22e0*/  FMUL.FTZ R3, R3, 2.3283064365386962891e-10 ;  /* 0x2f80000003037820 */ /* 0x000fce0000410000 */
.L_x_40:
[----:B------:R-:W-:Y:S02]  /*22f0*/  HFMA2 R5, -RZ, RZ, 0, 0 ;  /* 0x00000000ff057431 */ /* 0x000fe400000001ff */
[----:B------:R-:W-:-:S04]  /*2300*/  IMAD.MOV.U32 R4, RZ, RZ, R6 ;  /* 0x000000ffff047224 */ /* 0x000fc800078e0006 */
[----:B------:R-:W-:Y:S05]  /*2310*/  RET.REL.NODEC R4 `(cRRTCKernel) ;  /* 0xffffffdc04387950 */ /* 0x000fea0003c3ffff */
        .weak           $__internal_2_$__cuda_sm3x_div_rn_noftz_f32_slowpath
        .type           $__internal_2_$__cuda_sm3x_div_rn_noftz_f32_slowpath,@function
        .size           $__internal_2_$__cuda_sm3x_div_rn_noftz_f32_slowpath,(.L_x_55 - $__internal_2_$__cuda_sm3x_div_rn_noftz_f32_slowpath)
$__internal_2_$__cuda_sm3x_div_rn_noftz_f32_slowpath:
[----:B------:R-:W-:Y:S01]  /*2320*/  SHF.R.U32.HI R5, RZ, 0x17, R3 ;  /* 0x00000017ff057819 */ /* 0x000fe20000011603 */
[----:B------:R-:W-:Y:S01]  /*2330*/  BSSY.RECONVERGENT B2, `(.L_x_41) ;  /* 0x0000064000027945 */ /* 0x000fe20003800200 */
[--C-:B------:R-:W-:Y:S02]  /*2340*/  SHF.R.U32.HI R4, RZ, 0x17, R0.reuse ;  /* 0x00000017ff047819 */ /* 0x100fe40000011600 */
[----:B------:R-:W-:Y:S02]  /*2350*/  LOP3.LUT R5, R5, 0xff, RZ, 0xc0, !PT ;  /* 0x000000ff05057812 */ /* 0x000fe400078ec0ff */
[----:B------:R-:W-:Y:S01]  /*2360*/  LOP3.LUT R10, R4, 0xff, RZ, 0xc0, !PT ;  /* 0x000000ff040a7812 */ /* 0x000fe200078ec0ff */
[----:B------:R-:W-:Y:S01]  /*2370*/  IMAD.MOV.U32 R4, RZ, RZ, R0 ;  /* 0x000000ffff047224 */ /* 0x000fe200078e0000 */
[----:B------:R-:W-:Y:S01]  /*2380*/  MOV R7, R3 ;  /* 0x0000000300077202 */ /* 0x000fe20000000f00 */
[----:B------:R-:W-:Y:S02]  /*2390*/  VIADD R8, R5, 0xffffffff ;  /* 0xffffffff05087836 */ /* 0x000fe40000000000 */
[----:B------:R-:W-:-:S03]  /*23a0*/  VIADD R9, R10, 0xffffffff ;  /* 0xffffffff0a097836 */ /* 0x000fc60000000000 */
[----:B------:R-:W-:-:S04]  /*23b0*/  ISETP.GT.U32.AND P0, PT, R8, 0xfd, PT ;  /* 0x000000fd0800780c */ /* 0x000fc80003f04070 */
[----:B------:R-:W-:-:S13]  /*23c0*/  ISETP.GT.U32.OR P0, PT, R9, 0xfd, P0 ;  /* 0x000000fd0900780c */ /* 0x000fda0000704470 */
[----:B------:R-:W-:Y:S01]  /*23d0*/  @!P0 IMAD.MOV.U32 R6, RZ, RZ, RZ ;  /* 0x000000ffff068224 */ /* 0x000fe200078e00ff */
[----:B------:R-:W-:Y:S06]  /*23e0*/  @!P0 BRA `(.L_x_42) ;  /* 0x00000000005c8947 */ /* 0x000fec0003800000 */
[----:B------:R-:W-:Y:S02]  /*23f0*/  FSETP.GTU.FTZ.AND P0, PT, |R0|, +INF , PT ;  /* 0x7f8000000000780b */ /* 0x000fe40003f1c200 */
[----:B------:R-:W-:-:S04]  /*2400*/  FSETP.GTU.FTZ.AND P1, PT, |R3|, +INF , PT ;  /* 0x7f8000000300780b */ /* 0x000fc80003f3c200 */
[----:B------:R-:W-:-:S13]  /*2410*/  PLOP3.LUT P0, PT, P0, P1, PT, 0xf8, 0x8f ;  /* 0x00000000008f781c */ /* 0x000fda0000703f70 */
[----:B------:R-:W-:Y:S05]  /*2420*/  @P0 BRA `(.L_x_43) ;  /* 0x00000004004c0947 */ /* 0x000fea0003800000 */
[----:B------:R-:W-:-:S13]  /*2430*/  LOP3.LUT P0, RZ, R7, 0x7fffffff, R4, 0xc8, !PT ;  /* 0x7fffffff07ff7812 */ /* 0x000fda000780c804 */
[----:B------:R-:W-:Y:S05]  /*2440*/  @!P0 BRA `(.L_x_44) ;  /* 0x00000004003c8947 */ /* 0x000fea0003800000 */
[C---:B------:R-:W-:Y:S02]  /*2450*/  FSETP.NEU.FTZ.AND P2, PT, |R0|.reuse, +INF , PT ;  /* 0x7f8000000000780b */ /* 0x040fe40003f5d200 */
[----:B------:R-:W-:Y:S02]  /*2460*/  FSETP.NEU.FTZ.AND P1, PT, |R3|, +INF , PT ;  /* 0x7f8000000300780b */ /* 0x000fe40003f3d200 */
[----:B------:R-:W-:-:S11]  /*2470*/  FSETP.NEU.FTZ.AND P0, PT, |R0|, +INF , PT ;  /* 0x7f8000000000780b */ /* 0x000fd60003f1d200 */
[----:B------:R-:W-:Y:S05]  /*2480*/  @!P1 BRA !P2, `(.L_x_44) ;  /* 0x00000004002c9947 */ /* 0x000fea0005000000 */
[----:B------:R-:W-:-:S04]  /*2490*/  LOP3.LUT P2, RZ, R4, 0x7fffffff, RZ, 0xc0, !PT ;  /* 0x7fffffff04ff7812 */ /* 0x000fc8000784c0ff */
[----:B------:R-:W-:-:S13]  /*24a0*/  PLOP3.LUT P1, PT, P1, P2, PT, 0x2f, 0xf2 ;  /* 0x0000000000f2781c */ /* 0x000fda0000f24577 */
[----:B------:R-:W-:Y:S05]  /*24b0*/  @P1 BRA `(.L_x_45) ;  /* 0x0000000400181947 */ /* 0x000fea0003800000 */
[----:B------:R-:W-:-:S04]  /*24c0*/  LOP3.LUT P1, RZ, R7, 0x7fffffff, RZ, 0xc0, !PT ;  /* 0x7fffffff07ff7812 */ /* 0x000fc8000782c0ff */
[----:B------:R-:W-:-:S13]  /*24d0*/  PLOP3.LUT P0, PT, P0, P1, PT, 0x2f, 0xf2 ;  /* 0x0000000000f2781c */ /* 0x000fda0000702577 */
[----:B------:R-:W-:Y:S05]  /*24e0*/  @P0 BRA `(.L_x_46) ;  /* 0x0000000400000947 */ /* 0x000fea0003800000 */
[----:B------:R-:W-:Y:S02]  /*24f0*/  ISETP.GE.AND P0, PT, R9, RZ, PT ;  /* 0x000000ff0900720c */ /* 0x000fe40003f06270 */
[----:B------:R-:W-:-:S11]  /*2500*/  ISETP.GE.AND P1, PT, R8, RZ, PT ;  /* 0x000000ff0800720c */ /* 0x000fd60003f26270 */
[----:B------:R-:W-:Y:S02]  /*2510*/  @P0 IMAD.MOV.U32 R6, RZ, RZ, RZ ;  /* 0x000000ffff060224 */ /* 0x000fe400078e00ff */
[----:B------:R-:W-:Y:S01]  /*2520*/  @!P0 FFMA R4, R0, 1.84467440737095516160e+19, RZ ;  /* 0x5f80000000048823 */ /* 0x000fe200000000ff */
[----:B------:R-:W-:Y:S02]  /*2530*/  @!P0 IMAD.MOV.U32 R6, RZ, RZ, -0x40 ;  /* 0xffffffc0ff068424 */ /* 0x000fe400078e00ff */
[----:B------:R-:W-:-:S03]  /*2540*/  @!P1 FFMA R7, R3, 1.84467440737095516160e+19, RZ ;  /* 0x5f80000003079823 */ /* 0x000fc600000000ff */
[----:B------:R-:W-:-:S07]  /*2550*/  @!P1 IADD3 R6, PT, PT, R6, 0x40, RZ ;  /* 0x0000004006069810 */ /* 0x000fce0007ffe0ff */
.L_x_42:
[----:B------:R-:W-:Y:S01]  /*2560*/  LEA R0, R5, 0xc0800000, 0x17 ;  /* 0xc080000005007811 */ /* 0x000fe200078eb8ff */
[----:B------:R-:W-:Y:S01]  /*2570*/  VIADD R3, R10, 0xffffff81 ;  /* 0xffffff810a037836 */ /* 0x000fe20000000000 */
[----:B------:R-:W-:Y:S03]  /*2580*/  BSSY.RECONVERGENT B3, `(.L_x_47) ;  /* 0x0000035000037945 */ /* 0x000fe60003800200 */
[----:B------:R-:W-:Y:S01]  /*2590*/  IMAD.IADD R7, R7, 0x1, -R0 ;  /* 0x0000000107077824 */ /* 0x000fe200078e0a00 */
[C---:B------:R-:W-:Y:S01]  /*25a0*/  IADD3 R5, PT, PT, R3.reuse, 0x7f, -R5 ;  /* 0x0000007f03057810 */ /* 0x040fe20007ffe805 */
[----:B------:R-:W-:Y:S02]  /*25b0*/  IMAD R0, R3, -0x800000, R4 ;  /* 0xff80000003007824 */ /* 0x000fe400078e0204 */
[----:B------:R-:W0:Y:S01]  /*25c0*/  MUFU.RCP R8, R7 ;  /* 0x0000000700087308 */ /* 0x000e220000001000 */
[----:B------:R-:W-:Y:S01]  /*25d0*/  FADD.FTZ R9, -R7, -RZ ;  /* 0x800000ff07097221 */ /* 0x000fe20000010100 */
[----:B------:R-:W-:-:S03]  /*25e0*/  IMAD.IADD R5, R5, 0x1, R6 ;  /* 0x0000000105057824 */ /* 0x000fc600078e0206 */
[----:B0-----:R-:W-:-:S04]  /*25f0*/  FFMA R11, R8, R9, 1 ;  /* 0x3f800000080b7423 */ /* 0x001fc80000000009 */
[----:B------:R-:W-:-:S04]  /*2600*/  FFMA R13, R8, R11, R8 ;  /* 0x0000000b080d7223 */ /* 0x000fc80000000008 */
[----:B------:R-:W-:-:S04]  /*2610*/  FFMA R4, R0, R13, RZ ;  /* 0x0000000d00047223 */ /* 0x000fc800000000ff */
[----:B------:R-:W-:-:S04]  /*2620*/  FFMA R11, R9, R4, R0 ;  /* 0x00000004090b7223 */ /* 0x000fc80000000000 */
[----:B------:R-:W-:-:S04]  /*2630*/  FFMA R4, R13, R11, R4 ;  /* 0x0000000b0d047223 */ /* 0x000fc80000000004 */
[----:B------:R-:W-:-:S04]  /*2640*/  FFMA R9, R9, R4, R0 ;  /* 0x0000000409097223 */ /* 0x000fc80000000000 */
[----:B------:R-:W-:-:S05]  /*2650*/  FFMA R0, R13, R9, R4 ;  /* 0x000000090d007223 */ /* 0x000fca0000000004 */
[----:B------:R-:W-:-:S04]  /*2660*/  SHF.R.U32.HI R3, RZ, 0x17, R0 ;  /* 0x00000017ff037819 */ /* 0x000fc80000011600 */
[----:B------:R-:W-:-:S04]  /*2670*/  LOP3.LUT R3, R3, 0xff, RZ, 0xc0, !PT ;  /* 0x000000ff03037812 */ /* 0x000fc800078ec0ff */
[----:B------:R-:W-:-:S05]  /*2680*/  IADD3 R7, PT, PT, R3, R5, RZ ;  /* 0x0000000503077210 */ /* 0x000fca0007ffe0ff */
[----:B------:R-:W-:-:S05]  /*2690*/  VIADD R3, R7, 0xffffffff ;  /* 0xffffffff07037836 */ /* 0x000fca0000000000 */
[----:B------:R-:W-:-:S13]  /*26a0*/  ISETP.GE.U32.AND P0, PT, R3, 0xfe, PT ;  /* 0x000000fe0300780c */ /* 0x000fda0003f06070 */
[----:B------:R-:W-:Y:S05]  /*26b0*/  @!P0 BRA `(.L_x_48) ;  /* 0x0000000000808947 */ /* 0x000fea0003800000 */
[----:B------:R-:W-:-:S13]  /*26c0*/  ISETP.GT.AND P0, PT, R7, 0xfe, PT ;  /* 0x000000fe0700780c */ /* 0x000fda0003f04270 */
[----:B------:R-:W-:Y:S05]  /*26d0*/  @P0 BRA `(.L_x_49) ;  /* 0x00000000006c0947 */ /* 0x000fea0003800000 */
[----:B------:R-:W-:-:S13]  /*26e0*/  ISETP.GE.AND P0, PT, R7, 0x1, PT ;  /* 0x000000010700780c */ /* 0x000fda0003f06270 */
[----:B------:R-:W-:Y:S05]  /*26f0*/  @P0 BRA `(.L_x_50) ;  /* 0x0000000000740947 */ /* 0x000fea0003800000 */
[----:B------:R-:W-:Y:S02]  /*2700*/  ISETP.GE.AND P0, PT, R7, -0x18, PT ;  /* 0xffffffe80700780c */ /* 0x000fe40003f06270 */
[----:B------:R-:W-:-:S11]  /*2710*/  LOP3.LUT R0, R0, 0x80000000, RZ, 0xc0, !PT ;  /* 0x8000000000007812 */ /* 0x000fd600078ec0ff */
[----:B------:R-:W-:Y:S05]  /*2720*/  @!P0 BRA `(.L_x_50) ;  /* 0x0000000000688947 */ /* 0x000fea0003800000 */
[-CC-:B------:R-:W-:Y:S01]  /*2730*/  FFMA.RZ R3, R13, R9.reuse, R4.reuse ;  /* 0x000000090d037223 */ /* 0x180fe2000000c004 */
[C---:B------:R-:W-:Y:S01]  /*2740*/  VIADD R6, R7.reuse, 0x20 ;  /* 0x0000002007067836 */ /* 0x040fe20000000000 */
[C---:B------:R-:W-:Y:S02]  /*2750*/  ISETP.NE.AND P2, PT, R7.reuse, RZ, PT ;  /* 0x000000ff0700720c */ /* 0x040fe40003f45270 */
[----:B------:R-:W-:Y:S01]  /*2760*/  ISETP.NE.AND P1, PT, R7, RZ, PT ;  /* 0x000000ff0700720c */ /* 0x000fe20003f25270 */
[----:B------:R-:W-:Y:S01]  /*2770*/  IMAD.MOV R7, RZ, RZ, -R7 ;  /* 0x000000ffff077224 */ /* 0x000fe200078e0a07 */
[----:B------:R-:W-:Y:S01]  /*2780*/  LOP3.LUT R5, R3, 0x7fffff, RZ, 0xc0, !PT ;  /* 0x007fffff03057812 */ /* 0x000fe200078ec0ff */
[CCC-:B------:R-:W-:Y:S01]  /*2790*/  FFMA.RP R3, R13.reuse, R9.reuse, R4.reuse ;  /* 0x000000090d037223 */ /* 0x1c0fe20000008004 */
[----:B------:R-:W-:Y:S02]  /*27a0*/  FFMA.RM R4, R13, R9, R4 ;  /* 0x000000090d047223 */ /* 0x000fe40000004004 */
[----:B------:R-:W-:-:S03]  /*27b0*/  LOP3.LUT R5, R5, 0x800000, RZ, 0xfc, !PT ;  /* 0x0080000005057812 */ /* 0x000fc600078efcff */
[----:B------:R-:W-:Y:S02]  /*27c0*/  FSETP.NEU.FTZ.AND P0, PT, R3, R4, PT ;  /* 0x000000040300720b */ /* 0x000fe40003f1d000 */
[----:B------:R-:W-:Y:S02]  /*27d0*/  SHF.L.U32 R6, R5, R6, RZ ;  /* 0x0000000605067219 */ /* 0x000fe400000006ff */
[----:B------:R-:W-:Y:S02]  /*27e0*/  SEL R4, R7, RZ, P2 ;  /* 0x000000ff07047207 */ /* 0x000fe40001000000 */
[----:B------:R-:W-:Y:S02]  /*27f0*/  ISETP.NE.AND P1, PT, R6, RZ, P1 ;  /* 0x000000ff0600720c */ /* 0x000fe40000f25270 */
[----:B------:R-:W-:Y:S02]  /*2800*/  SHF.R.U32.HI R4, RZ, R4, R5 ;  /* 0x00000004ff047219 */ /* 0x000fe40000011605 */
[----:B------:R-:W-:-:S02]  /*2810*/  PLOP3.LUT P0, PT, P0, P1, PT, 0xf8, 0x8f ;  /* 0x00000000008f781c */ /* 0x000fc40000703f70 */
[----:B------:R-:W-:Y:S02]  /*2820*/  SHF.R.U32.HI R6, RZ, 0x1, R4 ;  /* 0x00000001ff067819 */ /* 0x000fe40000011604 */
[----:B------:R-:W-:-:S04]  /*2830*/  SEL R3, RZ, 0x1, !P0 ;  /* 0x00000001ff037807 */ /* 0x000fc80004000000 */
[----:B------:R-:W-:-:S04]  /*2840*/  LOP3.LUT R3, R3, 0x1, R6, 0xf8, !PT ;  /* 0x0000000103037812 */ /* 0x000fc800078ef806 */
[----:B------:R-:W-:-:S04]  /*2850*/  LOP3.LUT R3, R3, R4, RZ, 0xc0, !PT ;  /* 0x0000000403037212 */ /* 0x000fc800078ec0ff */
[----:B------:R-:W-:-:S04]  /*2860*/  IADD3 R3, PT, PT, R6, R3, RZ ;  /* 0x0000000306037210 */ /* 0x000fc80007ffe0ff */
[----:B------:R-:W-:Y:S01]  /*2870*/  LOP3.LUT R0, R3, R0, RZ, 0xfc, !PT ;  /* 0x0000000003007212 */ /* 0x000fe200078efcff */
[----:B------:R-:W-:Y:S06]  /*2880*/  BRA `(.L_x_50) ;  /* 0x0000000000107947 */ /* 0x000fec0003800000 */
.L_x_49:
[----:B------:R-:W-:-:S04]  /*2890*/  LOP3.LUT R0, R0, 0x80000000, RZ, 0xc0, !PT ;  /* 0x8000000000007812 */ /* 0x000fc800078ec0ff */
[----:B------:R-:W-:Y:S01]  /*28a0*/  LOP3.LUT R0, R0, 0x7f800000, RZ, 0xfc, !PT ;  /* 0x7f80000000007812 */ /* 0x000fe200078efcff */
[----:B------:R-:W-:Y:S06]  /*28b0*/  BRA `(.L_x_50) ;  /* 0x0000000000047947 */ /* 0x000fec0003800000 */
.L_x_48:
[----:B------:R-:W-:-:S07]  /*28c0*/  IMAD R0, R5, 0x800000, R0 ;  /* 0x0080000005007824 */ /* 0x000fce00078e0200 */
.L_x_50:
[----:B------:R-:W-:Y:S05]  /*28d0*/  BSYNC.RECONVERGENT B3 ;  /* 0x0000000000037941 */ /* 0x000fea0003800200 */
.L_x_47:
[----:B------:R-:W-:Y:S05]  /*28e0*/  BRA `(.L_x_51) ;  /* 0x0000000000207947 */ /* 0x000fea0003800000 */
.L_x_46:
[----:B------:R-:W-:-:S04]  /*28f0*/  LOP3.LUT R0, R7, 0x80000000, R4, 0x48, !PT ;  /* 0x8000000007007812 */ /* 0x000fc800078e4804 */
[----:B------:R-:W-:Y:S01]  /*2900*/  LOP3.LUT R0, R0, 0x7f800000, RZ, 0xfc, !PT ;  /* 0x7f80000000007812 */ /* 0x000fe200078efcff */
[----:B------:R-:W-:Y:S06]  /*2910*/  BRA `(.L_x_51) ;  /* 0x0000000000147947 */ /* 0x000fec0003800000 */
.L_x_45:
[----:B------:R-:W-:Y:S01]  /*2920*/  LOP3.LUT R0, R7, 0x80000000, R4, 0x48, !PT ;  /* 0x8000000007007812 */ /* 0x000fe200078e4804 */
[----:B------:R-:W-:Y:S06]  /*2930*/  BRA `(.L_x_51) ;  /* 0x00000000000c7947 */ /* 0x000fec0003800000 */
.L_x_44:
[----:B------:R-:W0:Y:S01]  /*2940*/  MUFU.RSQ R0, -QNAN ;  /* 0xffc0000000007908 */ /* 0x000e220000001400 */
[----:B------:R-:W-:Y:S05]  /*2950*/  BRA `(.L_x_51) ;  /* 0x0000000000047947 */ /* 0x000fea0003800000 */
.L_x_43:
[----:B------:R-:W-:-:S07]  /*2960*/  FADD.FTZ R0, R0, R3 ;  /* 0x0000000300007221 */ /* 0x000fce0000010000 */
.L_x_51:
[----:B------:R-:W-:Y:S05]  /*2970*/  BSYNC.RECONVERGENT B2 ;  /* 0x0000000000027941 */ /* 0x000fea0003800200 */
.L_x_41:
[----:B------:R-:W-:-:S04]  /*2980*/  IMAD.MOV.U32 R3, RZ, RZ, 0x0 ;  /* 0x00000000ff037424 */ /* 0x000fc800078e00ff */
[----:B0-----:R-:W-:Y:S05]  /*2990*/  RET.REL.NODEC R2 `(cRRTCKernel) ;  /* 0xffffffd402987950 */ /* 0x001fea0003c3ffff */
.L_x_52:
[----:B------:R-:W-:-:S00]  /*29a0*/  BRA `(.L_x_52) ;  /* 0xfffffffc00fc7947 */ /* 0x000fc0000383ffff */
[----:B------:R-:W-:-:S00]  /*29b0*/  NOP ;  /* 0x0000000000007918 */ /* 0x000fc00000000000 */
        /* <DEDUP_REMOVED lines=12> */
.L_x_55:


//--------------------- .nv.global.init           --------------------------
	.section	.nv.global.init,"aw",@progbits
.nv.global.init:
	.type		$str$5,@object
	.size		$str$5,($str$4 - $str$5)
$str$5:
        /*0000*/ 	.byte	0x0a, 0x00
	.type		$str$4,@object
	.size		$str$4,($str$3 - $str$4)
$str$4:
        /*0002*/ 	.byte	0x25, 0x66, 0x20, 0x00
	.type		$str$3,@object
	.size		$str$3,($str$2 - $str$3)
$str$3:
        /*0006*/ 	.byte	0x53, 0x61, 0x6d, 0x70, 0x6c, 0x65, 0x64, 0x20, 0x63, 0x6f, 0x6e, 0x66, 0x69, 0x67, 0x75, 0x72
        /*0016*/ 	.byte	0x61, 0x74, 0x69, 0x6f, 0x6e, 0x3a, 0x20, 0x00
	.type		$str$2,@object
	.size		$str$2,($str$1 - $str$2)
$str$2:
        /*001e*/ 	.byte	0x6c, 0x6f, 0x63, 0x61, 0x6c, 0x53, 0x61, 0x6d, 0x70, 0x6c, 0x65, 0x64, 0x43, 0x6f, 0x75, 0x6e
        /*002e*/ 	.byte	0x74, 0x65, 0x72, 0x3a, 0x20, 0x25, 0x64, 0x0a, 0x00
	.type		$str$1,@object
	.size		$str$1,($str - $str$1)
$str$1:
        /*0037*/ 	.byte	0x6c, 0x6f, 0x63, 0x61, 0x6c, 0x47, 0x6f, 0x61, 0x6c, 0x54, 0x72, 0x65, 0x65, 0x43, 0x6f, 0x75
        /*0047*/ 	.byte	0x6e, 0x74, 0x65, 0x72, 0x3a, 0x20, 0x25, 0x64, 0x0a, 0x00
	.type		$str,@object
	.size		$str,($str$6 - $str)
$str:
        /*0051*/ 	.byte	0x6c, 0x6f, 0x63, 0x61, 0x6c, 0x53, 0x74, 0x61, 0x72, 0x74, 0x54, 0x72, 0x65, 0x65, 0x43, 0x6f
        /*0061*/ 	.byte	0x75, 0x6e, 0x74, 0x65, 0x72, 0x3a, 0x20, 0x25, 0x64, 0x0a, 0x00
	.type		$str$6,@object
	.size		$str$6,(.L_13 - $str$6)
$str$6:
        /*006c*/ 	.byte	0x4e, 0x65, 0x61, 0x72, 0x65, 0x73, 0x74, 0x20, 0x6e, 0x65, 0x69, 0x67, 0x68, 0x62, 0x6f, 0x72
        /*007c*/ 	.byte	0x20, 0x69, 0x6e, 0x64, 0x65, 0x78, 0x3a, 0x20, 0x25, 0x64, 0x2c, 0x20, 0x45, 0x75, 0x63, 0x6c
        /*008c*/ 	.byte	0x69, 0x64, 0x65, 0x61, 0x6e, 0x20, 0x64, 0x69, 0x73, 0x74, 0x61, 0x6e, 0x63, 0x65, 0x3a, 0x20
        /*009c*/ 	.byte	0x25, 0x66, 0x20, 0x6d, 0x6f, 0x74, 0x69, 0x6f, 0x6e, 0x20, 0x73, 0x74, 0x65, 0x70, 0x3a, 0x20
        /*00ac*/ 	.byte	0x25, 0x64, 0x20, 0x0a, 0x20, 0x00
.L_13:


//--------------------- .nv.shared.cRRTCKernel    --------------------------
	.section	.nv.shared.cRRTCKernel,"aw",@nobits
	.sectionflags	@""
	.align	8
.nv.shared.cRRTCKernel:
	.zero		2304


//--------------------- .nv.shared.reserved.0     --------------------------
	.section	.nv.shared.reserved.0,"aw",@nobits
	.weak		__nv_reservedSMEM_offset_0_alias
	.size		__nv_reservedSMEM_offset_0_alias, 0, 64
	.other		__nv_reservedSMEM_offset_0_alias,@"STO_CUDA_RESERVED_SHARED STV_DEFAULT"
__nv_reservedSMEM_offset_0_alias:
	.zero		0
	.zero		64


//--------------------- .nv.global                --------------------------
	.section	.nv.global,"aw",@nobits
	.align	4
.nv.global:
	.type		sampledCounter,@object
	.size		sampledCounter,(startTreeCounter - sampledCounter)
sampledCounter:
	.zero		4
	.type		startTreeCounter,@object
	.size		startTreeCounter,(goalTreeCounter - startTreeCounter)
startTreeCounter:
	.zero		4
	.type		goalTreeCounter,@object
	.size		goalTreeCounter,(.L_1 - goalTreeCounter)
goalTreeCounter:
	.zero		4
.L_1:


//--------------------- .nv.constant0.cRRTCKernel --------------------------
	.section	.nv.constant0.cRRTCKernel,"a",@progbits
	.sectionflags	@""
	.align	4
.nv.constant0.cRRTCKernel:
	.zero		936


//--------------------- SYMBOLS --------------------------

	.type		.nv.reservedSmem.offset0,@object
	.size		.nv.reservedSmem.offset0,0x4
	.type		.nv.reservedSmem.cap,@object
	.size		.nv.reservedSmem.cap,0x4
	.type		vprintf,@function
